	.target	sm_90a

	.elftype	@"ET_EXEC"


//--------------------- .note.nv.tkinfo           --------------------------
	.section	.note.nv.tkinfo,"",@"SHT_NOTE"
	.sectionflags	@"SHF_NOTE_NV_TKINFO"
	.tkinfo
        /*0018*/ 	.word	0x00000002
        /*0030*/ 	.string	""
        /*0030*/ 	.string	"ptxas"
        /*0030*/ 	.string	"Cuda compilation tools, release 13.0, V13.0.88"
        /*0030*/ 	.string	"Build cuda_13.0.r13.0/compiler.36424714_0"
        /*0030*/ 	.string	"-v  -suppress-debug-info  -lineinfo  -arch sm_90a "



//--------------------- .note.nv.cuinfo           --------------------------
	.section	.note.nv.cuinfo,"",@"SHT_NOTE"
	.sectionflags	@"SHF_NOTE_NV_CUINFO"
        /*0018*/ 	.short	0x0002
        /*001a*/ 	.short	0x005a
        /*001c*/ 	.short	0x0082
	.zero		2


//--------------------- .nv.info                  --------------------------
	.section	.nv.info,"",@"SHT_CUDA_INFO"
	.align	4


	//----- nvinfo : EIATTR_REGCOUNT
	.align		4
        /*0000*/ 	.byte	0x04, 0x2f
        /*0002*/ 	.short	(.L_1 - .L_0)
	.align		4
.L_0:
        /*0004*/ 	.word	index@(gluon_wgmma)
        /*0008*/ 	.word	0x0000009a


	//----- nvinfo : EIATTR_FRAME_SIZE
	.align		4
.L_1:
        /*000c*/ 	.byte	0x04, 0x11
        /*000e*/ 	.short	(.L_3 - .L_2)
	.align		4
.L_2:
        /*0010*/ 	.word	index@(gluon_wgmma)
        /*0014*/ 	.word	0x00000000


	//----- nvinfo : EIATTR_MIN_STACK_SIZE
	.align		4
.L_3:
        /*0018*/ 	.byte	0x04, 0x12
        /*001a*/ 	.short	(.L_5 - .L_4)
	.align		4
.L_4:
        /*001c*/ 	.word	index@(gluon_wgmma)
        /*0020*/ 	.word	0x00000000
.L_5:


//--------------------- .nv.compat                --------------------------
	.section	.nv.compat,"",@"SHT_CUDA_COMPAT_INFO"
	.align	4
        /*0000*/ 	.byte	0x02, 0x09, 0x01, 0x00, 0x02, 0x02, 0x04, 0x00, 0x02, 0x05, 0x05, 0x00, 0x03, 0x07, 0x01, 0x01
        /*0010*/ 	.byte	0x02, 0x03, 0x03, 0x00, 0x02, 0x06, 0x01, 0x00, 0x04, 0x0b, 0x08, 0x00, 0x00, 0x00, 0x00, 0x00
        /*0020*/ 	.byte	0x00, 0x00, 0x00, 0x00


//--------------------- .nv.info.gluon_wgmma      --------------------------
	.section	.nv.info.gluon_wgmma,"",@"SHT_CUDA_INFO"
	.sectionflags	@""
	.align	4


	//----- nvinfo : EIATTR_CUDA_API_VERSION
	.align		4
        /*0000*/ 	.byte	0x04, 0x37
        /*0002*/ 	.short	(.L_7 - .L_6)
.L_6:
        /*0004*/ 	.word	0x00000082


	//----- nvinfo : EIATTR_KPARAM_INFO
	.align		4
.L_7:
        /*0008*/ 	.byte	0x04, 0x17
        /*000a*/ 	.short	(.L_9 - .L_8)
.L_8:
        /*000c*/ 	.word	0x00000000
        /*0010*/ 	.short	0x000a
        /*0012*/ 	.short	0x0048
        /*0014*/ 	.byte	0x00, 0xf4, 0x21, 0x00


	//----- nvinfo : EIATTR_KPARAM_INFO
	.align		4
.L_9:
        /*0018*/ 	.byte	0x04, 0x17
        /*001a*/ 	.short	(.L_11 - .L_10)
.L_10:
        /*001c*/ 	.word	0x00000000
        /*0020*/ 	.short	0x0009
        /*0022*/ 	.short	0x0040
        /*0024*/ 	.byte	0x00, 0xf4, 0x21, 0x00


	//----- nvinfo : EIATTR_KPARAM_INFO
	.align		4
.L_11:
        /*0028*/ 	.byte	0x04, 0x17
        /*002a*/ 	.short	(.L_13 - .L_12)
.L_12:
        /*002c*/ 	.word	0x00000000
        /*0030*/ 	.short	0x0008
        /*0032*/ 	.short	0x0038
        /*0034*/ 	.byte	0x00, 0xf0, 0x21, 0x00


	//----- nvinfo : EIATTR_KPARAM_INFO
	.align		4
.L_13:
        /*0038*/ 	.byte	0x04, 0x17
        /*003a*/ 	.short	(.L_15 - .L_14)
.L_14:
        /*003c*/ 	.word	0x00000000
        /*0040*/ 	.short	0x0007
        /*0042*/ 	.short	0x0030
        /*0044*/ 	.byte	0x00, 0xf0, 0x21, 0x00


	//----- nvinfo : EIATTR_KPARAM_INFO
	.align		4
.L_15:
        /*0048*/ 	.byte	0x04, 0x17
        /*004a*/ 	.short	(.L_17 - .L_16)
.L_16:
        /*004c*/ 	.word	0x00000000
        /*0050*/ 	.short	0x0006
        /*0052*/ 	.short	0x0028
        /*0054*/ 	.byte	0x00, 0xf0, 0x21, 0x00


	//----- nvinfo : EIATTR_KPARAM_INFO
	.align		4
.L_17:
        /*0058*/ 	.byte	0x04, 0x17
        /*005a*/ 	.short	(.L_19 - .L_18)
.L_18:
        /*005c*/ 	.word	0x00000000
        /*0060*/ 	.short	0x0005
        /*0062*/ 	.short	0x0020
        /*0064*/ 	.byte	0x00, 0xf0, 0x11, 0x00


	//----- nvinfo : EIATTR_KPARAM_INFO
	.align		4
.L_19:
        /*0068*/ 	.byte	0x04, 0x17
        /*006a*/ 	.short	(.L_21 - .L_20)
.L_20:
        /*006c*/ 	.word	0x00000000
        /*0070*/ 	.short	0x0004
        /*0072*/ 	.short	0x001c
        /*0074*/ 	.byte	0x00, 0xf0, 0x11, 0x00


	//----- nvinfo : EIATTR_KPARAM_INFO
	.align		4
.L_21:
        /*0078*/ 	.byte	0x04, 0x17
        /*007a*/ 	.short	(.L_23 - .L_22)
.L_22:
        /*007c*/ 	.word	0x00000000
        /*0080*/ 	.short	0x0003
        /*0082*/ 	.short	0x0018
        /*0084*/ 	.byte	0x00, 0xf0, 0x11, 0x00


	//----- nvinfo : EIATTR_KPARAM_INFO
	.align		4
.L_23:
        /*0088*/ 	.byte	0x04, 0x17
        /*008a*/ 	.short	(.L_25 - .L_24)
.L_24:
        /*008c*/ 	.word	0x00000000
        /*0090*/ 	.short	0x0002
        /*0092*/ 	.short	0x0010
        /*0094*/ 	.byte	0x00, 0xf4, 0x21, 0x00


	//----- nvinfo : EIATTR_KPARAM_INFO
	.align		4
.L_25:
        /*0098*/ 	.byte	0x04, 0x17
        /*009a*/ 	.short	(.L_27 - .L_26)
.L_26:
        /*009c*/ 	.word	0x00000000
        /*00a0*/ 	.short	0x0001
        /*00a2*/ 	.short	0x0008
        /*00a4*/ 	.byte	0x00, 0xf4, 0x21, 0x00


	//----- nvinfo : EIATTR_KPARAM_INFO
	.align		4
.L_27:
        /*00a8*/ 	.byte	0x04, 0x17
        /*00aa*/ 	.short	(.L_29 - .L_28)
.L_28:
        /*00ac*/ 	.word	0x00000000
        /*00b0*/ 	.short	0x0000
        /*00b2*/ 	.short	0x0000
        /*00b4*/ 	.byte	0x00, 0xf4, 0x21, 0x00


	//----- nvinfo : EIATTR_SPARSE_MMA_MASK
	.align		4
.L_29:
        /*00b8*/ 	.byte	0x03, 0x50
        /*00ba*/ 	.short	0x0000


	//----- nvinfo : EIATTR_MAXREG_COUNT
	.align		4
        /*00bc*/ 	.byte	0x03, 0x1b
        /*00be*/ 	.short	0x00ff


	//----- nvinfo : EIATTR_NUM_BARRIERS
	.align		4
        /*00c0*/ 	.byte	0x02, 0x4c
        /*00c2*/ 	.byte	0x01
	.zero		1


	//----- nvinfo : EIATTR_MERCURY_ISA_VERSION
	.align		4
        /*00c4*/ 	.byte	0x03, 0x5f
        /*00c6*/ 	.short	0x0101


	//----- nvinfo : EIATTR_INT_WARP_WIDE_INSTR_OFFSETS
	.align		4
        /*00c8*/ 	.byte	0x04, 0x31
        /*00ca*/ 	.short	(.L_31 - .L_30)


	//   ....[0]....
.L_30:
        /*00cc*/ 	.word	0x00001300


	//   ....[1]....
        /*00d0*/ 	.word	0x00001320


	//   ....[2]....
        /*00d4*/ 	.word	0x00001330


	//   ....[3]....
        /*00d8*/ 	.word	0x00001340


	//   ....[4]....
        /*00dc*/ 	.word	0x00001450


	//   ....[5]....
        /*00e0*/ 	.word	0x00001d70


	//   ....[6]....
        /*00e4*/ 	.word	0x00001d80


	//----- nvinfo : EIATTR_COOP_GROUP_MASK_REGIDS
	.align		4
.L_31:
        /*00e8*/ 	.byte	0x04, 0x29
        /*00ea*/ 	.short	(.L_33 - .L_32)


	//   ....[0]....
.L_32:
        /*00ec*/ 	.word	0xffffffff


	//   ....[1]....
        /*00f0*/ 	.word	0xffffffff


	//   ....[2]....
        /*00f4*/ 	.word	0xffffffff


	//----- nvinfo : EIATTR_COOP_GROUP_INSTR_OFFSETS
	.align		4
.L_33:
        /*00f8*/ 	.byte	0x04, 0x28
        /*00fa*/ 	.short	(.L_35 - .L_34)


	//   ....[0]....
.L_34:
        /*00fc*/ 	.word	0x00000150


	//   ....[1]....
        /*0100*/ 	.word	0x00000720


	//   ....[2]....
        /*0104*/ 	.word	0x00000cd0


	//----- nvinfo : EIATTR_MBARRIER_INSTR_OFFSETS
	.align		4
.L_35:
        /*0108*/ 	.byte	0x04, 0x39
        /*010a*/ 	.short	(.L_37 - .L_36)


	//   ....[0]....
.L_36:
        /*010c*/ 	.word	0x000014b0
        /*0110*/ 	.word	0x000000ff
        /*0114*/ 	.word	0x00050000
        /*0118*/ 	.short	0x0100
        /*011a*/ 	.byte	0x07
	.zero		1


	//   ....[1]....
        /*011c*/ 	.word	0x00001640
        /*0120*/ 	.word	0x000000ff
        /*0124*/ 	.word	0x00050008
        /*0128*/ 	.short	0x0100
        /*012a*/ 	.byte	0x07
	.zero		1


	//   ....[2]....
        /*012c*/ 	.word	0x000017d0
        /*0130*/ 	.word	0x000000ff
        /*0134*/ 	.word	0x00050010
        /*0138*/ 	.short	0x0100
        /*013a*/ 	.byte	0x07
	.zero		1


	//   ....[3]....
        /*013c*/ 	.word	0x00001870
        /*0140*/ 	.word	0x000000ff
        /*0144*/ 	.word	0x00050018
        /*0148*/ 	.short	0x0100
        /*014a*/ 	.byte	0x07
	.zero		1


	//   ....[4]....
        /*014c*/ 	.word	0x00001f00
        /*0150*/ 	.word	0x000000ff
        /*0154*/ 	.word	0x00050000
        /*0158*/ 	.short	0x010a
        /*015a*/ 	.byte	0x1d
	.zero		1


	//   ....[5]....
        /*015c*/ 	.word	0x00002320
        /*0160*/ 	.word	0x000000ff
        /*0164*/ 	.word	0x00050000
        /*0168*/ 	.short	0x0108
        /*016a*/ 	.byte	0x07
	.zero		1


	//   ....[6]....
        /*016c*/ 	.word	0x00002420
        /*0170*/ 	.word	0x000000ff
        /*0174*/ 	.word	0x00050008
        /*0178*/ 	.short	0x0108
        /*017a*/ 	.byte	0x07
	.zero		1


	//   ....[7]....
        /*017c*/ 	.word	0x00002510
        /*0180*/ 	.word	0x000000ff
        /*0184*/ 	.word	0x00050010
        /*0188*/ 	.short	0x0108
        /*018a*/ 	.byte	0x07
	.zero		1


	//   ....[8]....
        /*018c*/ 	.word	0x00002600
        /*0190*/ 	.word	0x000000ff
        /*0194*/ 	.word	0x00050018
        /*0198*/ 	.short	0x0108
        /*019a*/ 	.byte	0x07
	.zero		1


	//   ....[9]....
        /*019c*/ 	.word	0x00002910
        /*01a0*/ 	.word	0x000000ff
        /*01a4*/ 	.word	0x00050000
        /*01a8*/ 	.short	0x010a
        /*01aa*/ 	.byte	0x1d
	.zero		1


	//----- nvinfo : EIATTR_NUM_MBARRIERS
	.align		4
.L_37:
        /*01ac*/ 	.byte	0x03, 0x38
        /*01ae*/ 	.short	0x0004


	//----- nvinfo : EIATTR_EXIT_INSTR_OFFSETS
	.align		4
        /*01b0*/ 	.byte	0x04, 0x1c
        /*01b2*/ 	.short	(.L_39 - .L_38)


	//   ....[0]....
.L_38:
        /*01b4*/ 	.word	0x00002900


	//----- nvinfo : EIATTR_REQNTID
	.align		4
.L_39:
        /*01b8*/ 	.byte	0x04, 0x10
        /*01ba*/ 	.short	(.L_41 - .L_40)
.L_40:
        /*01bc*/ 	.word	0x00000080
        /*01c0*/ 	.word	0x00000001
        /*01c4*/ 	.word	0x00000001


	//----- nvinfo : EIATTR_CRS_STACK_SIZE
	.align		4
.L_41:
        /*01c8*/ 	.byte	0x04, 0x1e
        /*01ca*/ 	.short	(.L_43 - .L_42)
.L_42:
        /*01cc*/ 	.word	0x00000000


	//----- nvinfo : EIATTR_CBANK_PARAM_SIZE
	.align		4
.L_43:
        /*01d0*/ 	.byte	0x03, 0x19
        /*01d2*/ 	.short	0x0050


	//----- nvinfo : EIATTR_PARAM_CBANK
	.align		4
        /*01d4*/ 	.byte	0x04, 0x0a
        /*01d6*/ 	.short	(.L_45 - .L_44)
	.align		4
.L_44:
        /*01d8*/ 	.word	index@(.nv.constant0.gluon_wgmma)
        /*01dc*/ 	.short	0x0210
        /*01de*/ 	.short	0x0050


	//----- nvinfo : EIATTR_SW_WAR
	.align		4
.L_45:
        /*01e0*/ 	.byte	0x04, 0x36
        /*01e2*/ 	.short	(.L_47 - .L_46)
.L_46:
        /*01e4*/ 	.word	0x00000008
.L_47:


//--------------------- .nv.callgraph             --------------------------
	.section	.nv.callgraph,"",@"SHT_CUDA_CALLGRAPH"
	.align	4
	.sectionentsize	8
	.align		4
        /*0000*/ 	.word	0x00000000
	.align		4
        /*0004*/ 	.word	0xffffffff
	.align		4
        /*0008*/ 	.word	0x00000000
	.align		4
        /*000c*/ 	.word	0xfffffffe
	.align		4
        /*0010*/ 	.word	0x00000000
	.align		4
        /*0014*/ 	.word	0xfffffffd
	.align		4
        /*0018*/ 	.word	0x00000000
	.align		4
        /*001c*/ 	.word	0xfffffffc


//--------------------- .text.gluon_wgmma         --------------------------
	.section	.text.gluon_wgmma,"ax",@progbits
	.align	128
        .global         gluon_wgmma
        .type           gluon_wgmma,@function
        .size           gluon_wgmma,(.L_x_52 - gluon_wgmma)
        .other          gluon_wgmma,@"STO_CUDA_ENTRY STV_DEFAULT"
gluon_wgmma:
.text.gluon_wgmma:
[----:B------:R-:W-:Y:S01]  /*0000*/  LDC R1, c[0x0][0x28] ;  /* 0x00000a00ff017b82 */ /* 0x000fe20000000800 */
[----:B------:R-:W1:Y:S07]  /*0010*/  S2R R0, SR_TID.X ;  /* 0x0000000000007919 */ /* 0x000e6e0000002100 */
[----:B------:R-:W2:Y:S01]  /*0020*/  S2UR UR4, SR_CgaCtaId ;  /* 0x00000000000479c3 */ /* 0x000ea20000008800 */
[----:B------:R-:W-:Y:S01]  /*0030*/  UMOV UR7, 0x400 ;  /* 0x0000040000077882 */ /* 0x000fe20000000000 */
[----:B------:R-:W-:Y:S01]  /*0040*/  ULDC UR6, c[0x0][0xc] ;  /* 0x0000030000067ab9 */ /* 0x000fe20000000800 */
[----:B------:R-:W-:Y:S01]  /*0050*/  ULDC.64 UR24, c[0x0][0x250] ;  /* 0x0000940000187ab9 */ /* 0x000fe20000000a00 */
[----:B------:R-:W-:Y:S04]  /*0060*/  BSSY B0, `(.L_x_0) ;  /* 0x000001e000007945 */ /* 0x000fe80003800000 */
[----:B------:R-:W3:Y:S08]  /*0070*/  LDC R4, c[0x0][0x228] ;  /* 0x00008a00ff047b82 */ /* 0x000ef00000000800 */
[----:B------:R-:W4:Y:S08]  /*0080*/  LDC R14, c[0x0][0x230] ;  /* 0x00008c00ff0e7b82 */ /* 0x000f300000000800 */
[----:B------:R-:W-:Y:S01]  /*0090*/  S2UR UR32, SR_CTAID.Y ;  /* 0x00000000002079c3 */ /* 0x000fe20000002600 */
[----:B--2---:R-:W-:-:S03]  /*00a0*/  ULEA UR7, UR4, UR7, 0x18 ;  /* 0x0000000704077291 */ /* 0x004fc6000f8ec03f */
[----:B------:R-:W-:Y:S01]  /*00b0*/  ULDC UR4, c[0x0][0x10] ;  /* 0x0000040000047ab9 */ /* 0x000fe20000000800 */
[----:B-1----:R-:W-:-:S03]  /*00c0*/  LOP3.LUT R6, R0, 0x7f, RZ, 0xc0, !PT ;  /* 0x0000007f00067812 */ /* 0x002fc600078ec0ff */
[----:B------:R-:W1:Y:S01]  /*00d0*/  S2UR UR5, SR_CTAID.Z ;  /* 0x00000000000579c3 */ /* 0x000e620000002700 */
[----:B---3--:R-:W-:Y:S01]  /*00e0*/  VIADD R4, R4, 0xffffffff ;  /* 0xffffffff04047836 */ /* 0x008fe20000000000 */
[C---:B------:R-:W-:Y:S02]  /*00f0*/  ISETP.GE.U32.AND P0, PT, R6.reuse, 0x20, PT ;  /* 0x000000200600780c */ /* 0x040fe40003f06070 */
[C---:B------:R-:W-:Y:S02]  /*0100*/  ISETP.NE.U32.AND P1, PT, R6.reuse, RZ, PT ;  /* 0x000000ff0600720c */ /* 0x040fe40003f25070 */
[----:B------:R-:W-:Y:S02]  /*0110*/  LEA R12, R6, UR7, 0x2 ;  /* 0x00000007060c7c11 */ /* 0x000fe4000f8e10ff */
[----:B------:R-:W2:Y:S01]  /*0120*/  S2UR UR33, SR_CTAID.X ;  /* 0x00000000002179c3 */ /* 0x000ea20000002500 */
[----:B----4-:R-:W-:-:S06]  /*0130*/  VIADD R13, R14, 0xffffffff ;  /* 0xffffffff0e0d7836 */ /* 0x010fcc0000000000 */
[----:B------:R3:W-:Y:S01]  /*0140*/  @!P0 STS [R12], RZ ;  /* 0x000000ff0c008388 */ /* 0x0007e20000000800 */
[----:B------:R-:W-:-:S03]  /*0150*/  NOP ;  /* 0x0000000000007918 */ /* 0x000fc60000000000 */
[----:B------:R3:W-:Y:S01]  /*0160*/  @!P1 STS [UR7+0x24], R4 ;  /* 0x00002404ff009988 */ /* 0x0007e20008000807 */
[----:B-1----:R-:W-:-:S03]  /*0170*/  UIMAD UR4, UR5, UR4, UR32 ;  /* 0x00000004050472a4 */ /* 0x002fc6000f8e0220 */
[----:B------:R3:W-:Y:S01]  /*0180*/  @!P1 STS [UR7+0x20], R13 ;  /* 0x0000200dff009988 */ /* 0x0007e20008000807 */
[----:B--2---:R-:W-:-:S04]  /*0190*/  UIMAD UR4, UR4, UR6, UR33 ;  /* 0x00000006040472a4 */ /* 0x004fc8000f8e0221 */
[----:B------:R-:W-:-:S04]  /*01a0*/  UIMAD UR4, UR4, 0x180, URZ ;  /* 0x00000180040478a4 */ /* 0x000fc8000f8e023f */
[----:B------:R-:W-:-:S04]  /*01b0*/  UIADD3 UR20, UP0, UR4, UR24, URZ ;  /* 0x0000001804147290 */ /* 0x000fc8000ff1e03f */
[----:B------:R-:W-:Y:S01]  /*01c0*/  ULEA.HI.X.SX32 UR21, UR4, UR25, 0x1, UP0 ;  /* 0x0000001904157291 */ /* 0x000fe200080f0e3f */
[----:B---3--:R-:W-:Y:S11]  /*01d0*/  @P1 BRA `(.L_x_1) ;  /* 0x0000000000181947 */ /* 0x008ff60003800000 */
[----:B------:R-:W1:Y:S01]  /*01e0*/  LDS R2, [UR7+0x8] ;  /* 0x00000807ff027984 */ /* 0x000e620008000800 */
[----:B------:R-:W2:Y:S01]  /*01f0*/  LDC.64 R8, c[0x0][0x210] ;  /* 0x00008400ff087b82 */ /* 0x000ea20000000a00 */
[----:B------:R-:W-:Y:S02]  /*0200*/  IMAD.MOV.U32 R3, RZ, RZ, 0x70 ;  /* 0x00000070ff037424 */ /* 0x000fe400078e00ff */
[----:B--2---:R2:W-:Y:S03]  /*0210*/  STS.64 [UR7], R8 ;  /* 0x00000008ff007988 */ /* 0x0045e60008000a07 */
[----:B-1----:R-:W-:-:S05]  /*0220*/  LOP3.LUT R2, R2, 0x10, R3, 0xd8, !PT ;  /* 0x0000001002027812 */ /* 0x002fca00078ed803 */
[----:B------:R2:W-:Y:S02]  /*0230*/  STS [UR7+0x8], R2 ;  /* 0x00000802ff007988 */ /* 0x0005e40008000807 */
.L_x_1:
[----:B------:R-:W-:Y:S05]  /*0240*/  BSYNC B0 ;  /* 0x0000000000007941 */ /* 0x000fea0003800000 */
.L_x_0:
[----:B------:R-:W-:Y:S04]  /*0250*/  BSSY B0, `(.L_x_2) ;  /* 0x000000a000007945 */ /* 0x000fe80003800000 */
[----:B------:R-:W-:Y:S05]  /*0260*/  @P1 BRA `(.L_x_3) ;  /* 0x0000000000201947 */ /* 0x000fea0003800000 */
[----:B--2---:R-:W1:Y:S01]  /*0270*/  LDS R2, [UR7+0x34] ;  /* 0x00003407ff027984 */ /* 0x004e620008000800 */
[----:B------:R-:W-:Y:S02]  /*0280*/  IMAD.MOV.U32 R3, RZ, RZ, 0x3f000000 ;  /* 0x3f000000ff037424 */ /* 0x000fe400078e00ff */
[----:B------:R-:W-:Y:S01]  /*0290*/  @!P1 IMAD.MOV.U32 R5, RZ, RZ, 0x3f ;  /* 0x0000003fff059424 */ /* 0x000fe200078e00ff */
[----:B------:R-:W2:Y:S02]  /*02a0*/  @!P1 LDS R8, [UR7+0x38] ;  /* 0x00003807ff089984 */ /* 0x000ea40008000800 */
[----:B-1----:R-:W-:Y:S02]  /*02b0*/  LOP3.LUT R2, R2, 0xff000000, R3, 0xb8, !PT ;  /* 0xff00000002027812 */ /* 0x002fe400078eb803 */
[----:B--2---:R-:W-:-:S03]  /*02c0*/  @!P1 LOP3.LUT R3, R8, 0xff, R5, 0xb8, !PT ;  /* 0x000000ff08039812 */ /* 0x004fc600078eb805 */
[----:B------:R1:W-:Y:S04]  /*02d0*/  STS [UR7+0x34], R2 ;  /* 0x00003402ff007988 */ /* 0x0003e80008000807 */
[----:B------:R1:W-:Y:S02]  /*02e0*/  @!P1 STS [UR7+0x38], R3 ;  /* 0x00003803ff009988 */ /* 0x0003e40008000807 */
.L_x_3:
[----:B------:R-:W-:Y:S05]  /*02f0*/  BSYNC B0 ;  /* 0x0000000000007941 */ /* 0x000fea0003800000 */
.L_x_2:
[----:B------:R-:W-:Y:S04]  /*0300*/  BSSY B0, `(.L_x_4) ;  /* 0x000000e000007945 */ /* 0x000fe80003800000 */
[----:B------:R-:W-:Y:S05]  /*0310*/  @P1 BRA `(.L_x_5) ;  /* 0x0000000000301947 */ /* 0x000fea0003800000 */
[----:B-1----:R-:W1:Y:S01]  /*0320*/  LDS R3, [UR7+0x34] ;  /* 0x00003407ff037984 */ /* 0x002e620008000800 */
[----:B------:R-:W3:Y:S03]  /*0330*/  LDC.64 R10, c[0x0][0x238] ;  /* 0x00008e00ff0a7b82 */ /* 0x000ee60000000a00 */
[----:B--2---:R-:W2:Y:S01]  /*0340*/  LDS R2, [UR7+0x1c] ;  /* 0x00001c07ff027984 */ /* 0x004ea20008000800 */
[C---:B---3--:R-:W-:Y:S01]  /*0350*/  SHF.L.U64.HI R8, R10.reuse, 0x1, R11 ;  /* 0x000000010a087819 */ /* 0x048fe2000001020b */
[----:B------:R-:W-:-:S03]  /*0360*/  IMAD.SHL.U32 R5, R10, 0x2, RZ ;  /* 0x000000020a057824 */ /* 0x000fc600078e00ff */
[--C-:B------:R-:W-:Y:S02]  /*0370*/  SHF.R.U32.HI R7, RZ, 0x4, R8.reuse ;  /* 0x00000004ff077819 */ /* 0x100fe40000011608 */
[----:B------:R-:W-:-:S05]  /*0380*/  SHF.R.U64 R5, R5, 0x4, R8 ;  /* 0x0000000405057819 */ /* 0x000fca0000001208 */
[----:B------:R3:W-:Y:S01]  /*0390*/  STS [UR7+0xc], R5 ;  /* 0x00000c05ff007988 */ /* 0x0007e20008000807 */
[----:B-1----:R-:W-:Y:S02]  /*03a0*/  LOP3.LUT R3, R3, 0x7, RZ, 0xb8, !PT ;  /* 0x0000000703037812 */ /* 0x002fe400078eb8ff */
[----:B--2---:R-:W-:-:S03]  /*03b0*/  LOP3.LUT R2, R2, 0xf, R7, 0xb8, !PT ;  /* 0x0000000f02027812 */ /* 0x004fc600078eb807 */
[----:B------:R3:W-:Y:S04]  /*03c0*/  STS [UR7+0x34], R3 ;  /* 0x00003403ff007988 */ /* 0x0007e80008000807 */
[----:B------:R3:W-:Y:S02]  /*03d0*/  STS [UR7+0x1c], R2 ;  /* 0x00001c02ff007988 */ /* 0x0007e40008000807 */
.L_x_5:
[----:B------:R-:W-:Y:S05]  /*03e0*/  BSYNC B0 ;  /* 0x0000000000007941 */ /* 0x000fea0003800000 */
.L_x_4:
[----:B------:R-:W-:Y:S04]  /*03f0*/  BSSY B1, `(.L_x_6) ;  /* 0x000001b000017945 */ /* 0x000fe80003800000 */
[----:B------:R-:W-:Y:S01]  /*0400*/  BSSY B0, `(.L_x_7) ;  /* 0x0000016000007945 */ /* 0x000fe20003800000 */
[----:B------:R-:W-:-:S03]  /*0410*/  IMAD.MOV.U32 R7, RZ, RZ, RZ ;  /* 0x000000ffff077224 */ /* 0x000fc600078e00ff */
[----:B------:R-:W-:Y:S05]  /*0420*/  @P1 BRA `(.L_x_8) ;  /* 0x0000000000201947 */ /* 0x000fea0003800000 */
[----:B-123--:R-:W1:Y:S02]  /*0430*/  LDS R2, [UR7+0x34] ;  /* 0x00003407ff027984 */ /* 0x00ee640008000800 */
[----:B-1----:R-:W-:-:S05]  /*0440*/  LOP3.LUT R2, R2, 0x38, RZ, 0xb8, !PT ;  /* 0x0000003802027812 */ /* 0x002fca00078eb8ff */
[----:B------:R1:W-:Y:S01]  /*0450*/  STS [UR7+0x34], R2 ;  /* 0x00003402ff007988 */ /* 0x0003e20008000807 */
[----:B------:R-:W-:Y:S05]  /*0460*/  @P1 BRA `(.L_x_9) ;  /* 0x0000000000201947 */ /* 0x000fea0003800000 */
[----:B-1----:R-:W1:Y:S01]  /*0470*/  LDS R2, [UR7+0x8] ;  /* 0x00000807ff027984 */ /* 0x002e620008000800 */
[----:B------:R-:W-:-:S05]  /*0480*/  IMAD.MOV.U32 R3, RZ, RZ, 0x780 ;  /* 0x00000780ff037424 */ /* 0x000fca00078e00ff */
[----:B-1----:R-:W-:-:S05]  /*0490*/  LOP3.LUT R2, R2, 0x500, R3, 0xd8, !PT ;  /* 0x0000050002027812 */ /* 0x002fca00078ed803 */
[----:B------:R4:W-:Y:S02]  /*04a0*/  STS [UR7+0x8], R2 ;  /* 0x00000802ff007988 */ /* 0x0009e40008000807 */
.L_x_8:
[----:B------:R-:W-:Y:S05]  /*04b0*/  @P1 BRA `(.L_x_10) ;  /* 0x0000000000281947 */ /* 0x000fea0003800000 */
[----:B-1234-:R-:W1:Y:S02]  /*04c0*/  LDS R2, [UR7+0x8] ;  /* 0x00000807ff027984 */ /* 0x01ee640008000800 */
[----:B-1----:R-:W-:-:S05]  /*04d0*/  LOP3.LUT R2, R2, 0x1800, RZ, 0xb8, !PT ;  /* 0x0000180002027812 */ /* 0x002fca00078eb8ff */
[----:B------:R2:W-:Y:S02]  /*04e0*/  STS [UR7+0x8], R2 ;  /* 0x00000802ff007988 */ /* 0x0005e40008000807 */
.L_x_9:
[----:B------:R-:W-:Y:S05]  /*04f0*/  @P1 BREAK B0 ;  /* 0x0000000000001942 */ /* 0x000fea0003800000 */
[----:B------:R-:W-:Y:S05]  /*0500*/  @P1 BRA `(.L_x_11) ;  /* 0x0000000000241947 */ /* 0x000fea0003800000 */
[----:B------:R-:W3:Y:S01]  /*0510*/  LDS R3, [UR7+0x8] ;  /* 0x00000807ff037984 */ /* 0x000ee20008000800 */
[----:B-12---:R-:W-:-:S05]  /*0520*/  IMAD.MOV.U32 R2, RZ, RZ, 0x6000 ;  /* 0x00006000ff027424 */ /* 0x006fca00078e00ff */
[----:B---3--:R-:W-:-:S04]  /*0530*/  LOP3.LUT R2, R3, 0x6000, R2, 0xd8, !PT ;  /* 0x0000600003027812 */ /* 0x008fc800078ed802 */
[----:B------:R-:W-:-:S05]  /*0540*/  LOP3.LUT R2, R2, 0x400000, RZ, 0xb8, !PT ;  /* 0x0040000002027812 */ /* 0x000fca00078eb8ff */
[----:B------:R5:W-:Y:S02]  /*0550*/  STS [UR7+0x8], R2 ;  /* 0x00000802ff007988 */ /* 0x000be40008000807 */
.L_x_10:
[----:B------:R-:W-:Y:S05]  /*0560*/  BSYNC B0 ;  /* 0x0000000000007941 */ /* 0x000fea0003800000 */
.L_x_7:
[----:B-12345:R-:W1:Y:S02]  /*0570*/  @!P1 LDS R2, [UR7+0x8] ;  /* 0x00000807ff029984 */ /* 0x03ee640008000800 */
[----:B-1----:R-:W-:-:S05]  /*0580*/  @!P1 LOP3.LUT R2, R2, 0x8000, RZ, 0xb8, !PT ;  /* 0x0000800002029812 */ /* 0x002fca00078eb8ff */
[----:B------:R3:W-:Y:S02]  /*0590*/  @!P1 STS [UR7+0x8], R2 ;  /* 0x00000802ff009988 */ /* 0x0007e40008000807 */
.L_x_11:
[----:B------:R-:W-:Y:S05]  /*05a0*/  BSYNC B1 ;  /* 0x0000000000017941 */ /* 0x000fea0003800000 */
.L_x_6:
[----:B------:R-:W-:Y:S05]  /*05b0*/  WARPSYNC.ALL ;  /* 0x0000000000007948 */ /* 0x000fea0003800000 */
[----:B------:R-:W4:Y:S02]  /*05c0*/  LDC R5, c[0x0][0x22c] ;  /* 0x00008b00ff057b82 */ /* 0x000f240000000800 */
[----:B----4-:R-:W-:Y:S01]  /*05d0*/  VIADD R5, R5, 0xffffffff ;  /* 0xffffffff05057836 */ /* 0x010fe20000000000 */
[----:B------:R-:W-:Y:S06]  /*05e0*/  @P0 BRA `(.L_x_12) ;  /* 0x0000000000280947 */ /* 0x000fec0003800000 */
[----:B-123--:R-:W1:Y:S01]  /*05f0*/  S2R R2, SR_LANEID ;  /* 0x0000000000027919 */ /* 0x00ee620000000000 */
[----:B------:R-:W-:Y:S05]  /*0600*/  WARPSYNC.ALL ;  /* 0x0000000000007948 */ /* 0x000fea0003800000 */
[----:B-1----:R-:W-:-:S05]  /*0610*/  IMAD.SHL.U32 R8, R2, 0x4, RZ ;  /* 0x0000000402087824 */ /* 0x002fca00078e00ff */
[----:B------:R-:W1:Y:S01]  /*0620*/  LDS R9, [R8+UR7] ;  /* 0x0000000708097984 */ /* 0x000e620008000800 */
[----:B------:R-:W-:-:S05]  /*0630*/  IADD3 R2, P2, R8, UR20, RZ ;  /* 0x0000001408027c10 */ /* 0x000fca000ff5e0ff */
[----:B------:R-:W-:-:S05]  /*0640*/  IMAD.X R3, RZ, RZ, UR21, P2 ;  /* 0x00000015ff037e24 */ /* 0x000fca00090e06ff */
[----:B-1----:R4:W5:Y:S01]  /*0650*/  ATOMG.E.EXCH.STRONG.GPU PT, RZ, [R2], R9 ;  /* 0x0000000902ff73a8 */ /* 0x00296200041ee100 */
[----:B------:R-:W-:-:S04]  /*0660*/  DEPBAR {5,4,3,2,1,0} ;  /* 0x0000003f0000791a */ /* 0x000fc80000000000 */
[----:B------:R4:W-:Y:S01]  /*0670*/  UTMACCTL.IV [UR20] ;  /* 0x00000000140079b9 */ /* 0x0009e20008000000 */
[----:B------:R-:W-:Y:S01]  /*0680*/  NOP ;  /* 0x0000000000007918 */ /* 0x000fe20000000000 */
.L_x_12:
[----:B------:R-:W-:Y:S05]  /*0690*/  @P0 BRA `(.L_x_13) ;  /* 0x00000000000c0947 */ /* 0x000fea0003800000 */
[----:B------:R0:W-:Y:S01]  /*06a0*/  UTMACMDFLUSH ;  /* 0x00000000000079b7 */ /* 0x0001e20000000000 */
[----:B------:R-:W-:Y:S05]  /*06b0*/  @P0 BRA `(.L_x_13) ;  /* 0x0000000000040947 */ /* 0x000fea0003800000 */
[----:B------:R-:W-:-:S04]  /*06c0*/  DEPBAR.LE SB0, 0x0 ;  /* 0x000080000000791a */ /* 0x000fc80000000000 */
.L_x_13:
[----:B------:R-:W-:Y:S05]  /*06d0*/  WARPSYNC.ALL ;  /* 0x0000000000007948 */ /* 0x000fea0003800000 */
[----:B-----5:R-:W-:Y:S06]  /*06e0*/  BAR.SYNC.DEFER_BLOCKING 0x0 ;  /* 0x0000000000007b1d */ /* 0x020fec0000010000 */
[----:B------:R-:W-:Y:S02]  /*06f0*/  BSSY B1, `(.L_x_14) ;  /* 0x000000b000017945 */ /* 0x000fe40003800000 */
[----:B------:R-:W-:Y:S06]  /*0700*/  BAR.SYNC.DEFER_BLOCKING 0x0 ;  /* 0x0000000000007b1d */ /* 0x000fec0000010000 */
[----:B------:R5:W-:Y:S01]  /*0710*/  @!P0 STS [R12], RZ ;  /* 0x000000ff0c008388 */ /* 0x000be20000000800 */
[----:B------:R-:W-:Y:S01]  /*0720*/  NOP ;  /* 0x0000000000007918 */ /* 0x000fe20000000000 */
[----:B------:R-:W-:Y:S05]  /*0730*/  @P1 BRA `(.L_x_15) ;  /* 0x0000000000181947 */ /* 0x000fea0003800000 */
[----:B-1234-:R-:W1:Y:S01]  /*0740*/  LDS R2, [UR7+0x8] ;  /* 0x00000807ff027984 */ /* 0x01ee620008000800 */
[----:B------:R-:W2:Y:S01]  /*0750*/  LDC.64 R8, c[0x0][0x218] ;  /* 0x00008600ff087b82 */ /* 0x000ea20000000a00 */
[----:B------:R-:W-:Y:S02]  /*0760*/  IMAD.MOV.U32 R3, RZ, RZ, 0x70 ;  /* 0x00000070ff037424 */ /* 0x000fe400078e00ff */
[----:B--2---:R2:W-:Y:S03]  /*0770*/  STS.64 [UR7], R8 ;  /* 0x00000008ff007988 */ /* 0x0045e60008000a07 */
[----:B-1----:R-:W-:-:S05]  /*0780*/  LOP3.LUT R2, R2, 0x10, R3, 0xd8, !PT ;  /* 0x0000001002027812 */ /* 0x002fca00078ed803 */
[----:B------:R2:W-:Y:S02]  /*0790*/  STS [UR7+0x8], R2 ;  /* 0x00000802ff007988 */ /* 0x0005e40008000807 */
.L_x_15:
[----:B----4-:R-:W-:Y:S05]  /*07a0*/  BSYNC B1 ;  /* 0x0000000000017941 */ /* 0x010fea0003800000 */
.L_x_14:
[----:B------:R-:W-:Y:S04]  /*07b0*/  BSSY B1, `(.L_x_16) ;  /* 0x000000a000017945 */ /* 0x000fe80003800000 */
[----:B------:R-:W-:Y:S05]  /*07c0*/  @P1 BRA `(.L_x_17) ;  /* 0x0000000000201947 */ /* 0x000fea0003800000 */
[----:B-123--:R-:W1:Y:S01]  /*07d0*/  LDS R2, [UR7+0x34] ;  /* 0x00003407ff027984 */ /* 0x00ee620008000800 */
[----:B------:R-:W-:Y:S02]  /*07e0*/  IMAD.MOV.U32 R9, RZ, RZ, 0x3f000000 ;  /* 0x3f000000ff097424 */ /* 0x000fe400078e00ff */
[----:B------:R-:W-:Y:S01]  /*07f0*/  @!P1 IMAD.MOV.U32 R3, RZ, RZ, 0x7f ;  /* 0x0000007fff039424 */ /* 0x000fe200078e00ff */
[----:B------:R-:W2:Y:S02]  /*0800*/  @!P1 LDS R8, [UR7+0x38] ;  /* 0x00003807ff089984 */ /* 0x000ea40008000800 */
[----:B-1----:R-:W-:Y:S02]  /*0810*/  LOP3.LUT R2, R2, 0xff000000, R9, 0xb8, !PT ;  /* 0xff00000002027812 */ /* 0x002fe400078eb809 */
[----:B--2---:R-:W-:-:S03]  /*0820*/  @!P1 LOP3.LUT R3, R8, 0xff, R3, 0xb8, !PT ;  /* 0x000000ff08039812 */ /* 0x004fc600078eb803 */
[----:B------:R4:W-:Y:S04]  /*0830*/  STS [UR7+0x34], R2 ;  /* 0x00003402ff007988 */ /* 0x0009e80008000807 */
[----:B------:R4:W-:Y:S02]  /*0840*/  @!P1 STS [UR7+0x38], R3 ;  /* 0x00003803ff009988 */ /* 0x0009e40008000807 */
.L_x_17:
[----:B------:R-:W-:Y:S05]  /*0850*/  BSYNC B1 ;  /* 0x0000000000017941 */ /* 0x000fea0003800000 */
.L_x_16:
[----:B------:R-:W-:Y:S04]  /*0860*/  BSSY B1, `(.L_x_18) ;  /* 0x0000004000017945 */ /* 0x000fe80003800000 */
[----:B------:R-:W-:Y:S05]  /*0870*/  @P1 BRA `(.L_x_19) ;  /* 0x0000000000081947 */ /* 0x000fea0003800000 */
[----:B------:R1:W-:Y:S04]  /*0880*/  STS [UR7+0x24], R13 ;  /* 0x0000240dff007988 */ /* 0x0003e80008000807 */
[----:B------:R1:W-:Y:S02]  /*0890*/  STS [UR7+0x20], R5 ;  /* 0x00002005ff007988 */ /* 0x0003e40008000807 */
.L_x_19:
[----:B------:R-:W-:Y:S05]  /*08a0*/  BSYNC B1 ;  /* 0x0000000000017941 */ /* 0x000fea0003800000 */
.L_x_18:
[----:B------:R-:W-:Y:S04]  /*08b0*/  BSSY B1, `(.L_x_20) ;  /* 0x000000e000017945 */ /* 0x000fe80003800000 */
[----:B------:R-:W-:Y:S05]  /*08c0*/  @P1 BRA `(.L_x_21) ;  /* 0x0000000000301947 */ /* 0x000fea0003800000 */
[----:B----4-:R-:W4:Y:S01]  /*08d0*/  LDS R3, [UR7+0x34] ;  /* 0x00003407ff037984 */ /* 0x010f220008000800 */
[----:B--2---:R-:W2:Y:S03]  /*08e0*/  LDC.64 R8, c[0x0][0x240] ;  /* 0x00009000ff087b82 */ /* 0x004ea60000000a00 */
[----:B-1-3--:R-:W1:Y:S01]  /*08f0*/  LDS R2, [UR7+0x1c] ;  /* 0x00001c07ff027984 */ /* 0x00ae620008000800 */
[C---:B--2---:R-:W-:Y:S01]  /*0900*/  SHF.L.U64.HI R9, R8.reuse, 0x1, R9 ;  /* 0x0000000108097819 */ /* 0x044fe20000010209 */
[----:B------:R-:W-:-:S03]  /*0910*/  IMAD.SHL.U32 R8, R8, 0x2, RZ ;  /* 0x0000000208087824 */ /* 0x000fc600078e00ff */
[--C-:B------:R-:W-:Y:S02]  /*0920*/  SHF.R.U32.HI R11, RZ, 0x4, R9.reuse ;  /* 0x00000004ff0b7819 */ /* 0x100fe40000011609 */
[----:B------:R-:W-:-:S05]  /*0930*/  SHF.R.U64 R8, R8, 0x4, R9 ;  /* 0x0000000408087819 */ /* 0x000fca0000001209 */
[----:B------:R2:W-:Y:S01]  /*0940*/  STS [UR7+0xc], R8 ;  /* 0x00000c08ff007988 */ /* 0x0005e20008000807 */
[----:B----4-:R-:W-:Y:S02]  /*0950*/  LOP3.LUT R3, R3, 0x7, RZ, 0xb8, !PT ;  /* 0x0000000703037812 */ /* 0x010fe400078eb8ff */
[----:B-1----:R-:W-:-:S03]  /*0960*/  LOP3.LUT R2, R2, 0xf, R11, 0xb8, !PT ;  /* 0x0000000f02027812 */ /* 0x002fc600078eb80b */
[----:B------:R2:W-:Y:S04]  /*0970*/  STS [UR7+0x34], R3 ;  /* 0x00003403ff007988 */ /* 0x0005e80008000807 */
[----:B------:R2:W-:Y:S02]  /*0980*/  STS [UR7+0x1c], R2 ;  /* 0x00001c02ff007988 */ /* 0x0005e40008000807 */
.L_x_21:
[----:B------:R-:W-:Y:S05]  /*0990*/  BSYNC B1 ;  /* 0x0000000000017941 */ /* 0x000fea0003800000 */
.L_x_20:
[----:B------:R-:W-:Y:S04]  /*09a0*/  BSSY B2, `(.L_x_22) ;  /* 0x000001a000027945 */ /* 0x000fe80003800000 */
[----:B------:R-:W-:Y:S04]  /*09b0*/  BSSY B1, `(.L_x_23) ;  /* 0x0000015000017945 */ /* 0x000fe80003800000 */
[----:B------:R-:W-:Y:S05]  /*09c0*/  @P1 BRA `(.L_x_24) ;  /* 0x0000000000201947 */ /* 0x000fea0003800000 */
[----:B-1234-:R-:W1:Y:S02]  /*09d0*/  LDS R2, [UR7+0x34] ;  /* 0x00003407ff027984 */ /* 0x01ee640008000800 */
[----:B-1----:R-:W-:-:S05]  /*09e0*/  LOP3.LUT R2, R2, 0x38, RZ, 0xb8, !PT ;  /* 0x0000003802027812 */ /* 0x002fca00078eb8ff */
[----:B------:R1:W-:Y:S01]  /*09f0*/  STS [UR7+0x34], R2 ;  /* 0x00003402ff007988 */ /* 0x0003e20008000807 */
[----:B------:R-:W-:Y:S05]  /*0a00*/  @P1 BRA `(.L_x_25) ;  /* 0x0000000000201947 */ /* 0x000fea0003800000 */
[----:B-1----:R-:W1:Y:S01]  /*0a10*/  LDS R2, [UR7+0x8] ;  /* 0x00000807ff027984 */ /* 0x002e620008000800 */
[----:B------:R-:W-:-:S05]  /*0a20*/  IMAD.MOV.U32 R3, RZ, RZ, 0x780 ;  /* 0x00000780ff037424 */ /* 0x000fca00078e00ff */
[----:B-1----:R-:W-:-:S05]  /*0a30*/  LOP3.LUT R2, R2, 0x500, R3, 0xd8, !PT ;  /* 0x0000050002027812 */ /* 0x002fca00078ed803 */
[----:B------:R1:W-:Y:S02]  /*0a40*/  STS [UR7+0x8], R2 ;  /* 0x00000802ff007988 */ /* 0x0003e40008000807 */
.L_x_24:
[----:B------:R-:W-:Y:S05]  /*0a50*/  @P1 BRA `(.L_x_26) ;  /* 0x0000000000281947 */ /* 0x000fea0003800000 */
[----:B-1234-:R-:W1:Y:S02]  /*0a60*/  LDS R2, [UR7+0x8] ;  /* 0x00000807ff027984 */ /* 0x01ee640008000800 */
[----:B-1----:R-:W-:-:S05]  /*0a70*/  LOP3.LUT R2, R2, 0x1800, RZ, 0xb8, !PT ;  /* 0x0000180002027812 */ /* 0x002fca00078eb8ff */
[----:B------:R2:W-:Y:S02]  /*0a80*/  STS [UR7+0x8], R2 ;  /* 0x00000802ff007988 */ /* 0x0005e40008000807 */
.L_x_25:
[----:B------:R-:W-:Y:S05]  /*0a90*/  @P1 BREAK B1 ;  /* 0x0000000000011942 */ /* 0x000fea0003800000 */
[----:B------:R-:W-:Y:S05]  /*0aa0*/  @P1 BRA `(.L_x_27) ;  /* 0x0000000000241947 */ /* 0x000fea0003800000 */
[----:B-12---:R-:W1:Y:S01]  /*0ab0*/  LDS R2, [UR7+0x8] ;  /* 0x00000807ff027984 */ /* 0x006e620008000800 */
[----:B------:R-:W-:-:S05]  /*0ac0*/  IMAD.MOV.U32 R3, RZ, RZ, 0x6000 ;  /* 0x00006000ff037424 */ /* 0x000fca00078e00ff */
[----:B-1----:R-:W-:-:S04]  /*0ad0*/  LOP3.LUT R2, R2, 0x6000, R3, 0xd8, !PT ;  /* 0x0000600002027812 */ /* 0x002fc800078ed803 */
[----:B------:R-:W-:-:S05]  /*0ae0*/  LOP3.LUT R2, R2, 0x400000, RZ, 0xb8, !PT ;  /* 0x0040000002027812 */ /* 0x000fca00078eb8ff */
[----:B------:R1:W-:Y:S02]  /*0af0*/  STS [UR7+0x8], R2 ;  /* 0x00000802ff007988 */ /* 0x0003e40008000807 */
.L_x_26:
[----:B------:R-:W-:Y:S05]  /*0b00*/  BSYNC B1 ;  /* 0x0000000000017941 */ /* 0x000fea0003800000 */
.L_x_23:
[----:B-1234-:R-:W1:Y:S02]  /*0b10*/  @!P1 LDS R2, [UR7+0x8] ;  /* 0x00000807ff029984 */ /* 0x01ee640008000800 */
[----:B-1----:R-:W-:-:S05]  /*0b20*/  @!P1 LOP3.LUT R2, R2, 0x8000, RZ, 0xb8, !PT ;  /* 0x0000800002029812 */ /* 0x002fca00078eb8ff */
[----:B------:R3:W-:Y:S02]  /*0b30*/  @!P1 STS [UR7+0x8], R2 ;  /* 0x00000802ff009988 */ /* 0x0007e40008000807 */
.L_x_27:
[----:B------:R-:W-:Y:S05]  /*0b40*/  BSYNC B2 ;  /* 0x0000000000027941 */ /* 0x000fea0003800000 */
.L_x_22:
[----:B------:R-:W-:Y:S05]  /*0b50*/  WARPSYNC.ALL ;  /* 0x0000000000007948 */ /* 0x000fea0003800000 */
[----:B------:R-:W-:-:S04]  /*0b60*/  UIADD3 UR23, UR4, 0x80, URZ ;  /* 0x0000008004177890 */ /* 0x000fc8000fffe03f */
[----:B------:R-:W-:-:S04]  /*0b70*/  UIADD3 UR22, UP0, UR23, UR24, URZ ;  /* 0x0000001817167290 */ /* 0x000fc8000ff1e03f */
[----:B------:R-:W-:Y:S01]  /*0b80*/  ULEA.HI.X.SX32 UR23, UR23, UR25, 0x1, UP0 ;  /* 0x0000001917177291 */ /* 0x000fe200080f0e3f */
[----:B------:R-:W-:Y:S11]  /*0b90*/  @P0 BRA `(.L_x_28) ;  /* 0x0000000000280947 */ /* 0x000ff60003800000 */
[----:B-123--:R-:W1:Y:S01]  /*0ba0*/  S2R R2, SR_LANEID ;  /* 0x0000000000027919 */ /* 0x00ee620000000000 */
[----:B------:R-:W-:Y:S05]  /*0bb0*/  WARPSYNC.ALL ;  /* 0x0000000000007948 */ /* 0x000fea0003800000 */
[----:B-1----:R-:W-:-:S05]  /*0bc0*/  IMAD.SHL.U32 R8, R2, 0x4, RZ ;  /* 0x0000000402087824 */ /* 0x002fca00078e00ff */
[----:B------:R-:W1:Y:S01]  /*0bd0*/  LDS R9, [R8+UR7] ;  /* 0x0000000708097984 */ /* 0x000e620008000800 */
[----:B------:R-:W-:-:S05]  /*0be0*/  IADD3 R2, P2, R8, UR22, RZ ;  /* 0x0000001608027c10 */ /* 0x000fca000ff5e0ff */
[----:B------:R-:W-:-:S05]  /*0bf0*/  IMAD.X R3, RZ, RZ, UR23, P2 ;  /* 0x00000017ff037e24 */ /* 0x000fca00090e06ff */
[----:B-1----:R4:W2:Y:S01]  /*0c00*/  ATOMG.E.EXCH.STRONG.GPU PT, RZ, [R2], R9 ;  /* 0x0000000902ff73a8 */ /* 0x0028a200041ee100 */
[----:B------:R-:W-:-:S04]  /*0c10*/  DEPBAR {5,4,3,2,1,0} ;  /* 0x0000003f0000791a */ /* 0x000fc80000000000 */
[----:B------:R4:W-:Y:S01]  /*0c20*/  UTMACCTL.IV [UR22] ;  /* 0x00000000160079b9 */ /* 0x0009e20008000000 */
[----:B------:R-:W-:Y:S01]  /*0c30*/  NOP ;  /* 0x0000000000007918 */ /* 0x000fe20000000000 */
.L_x_28:
[----:B------:R-:W-:Y:S05]  /*0c40*/  @P0 BRA `(.L_x_29) ;  /* 0x00000000000c0947 */ /* 0x000fea0003800000 */
[----:B------:R0:W-:Y:S01]  /*0c50*/  UTMACMDFLUSH ;  /* 0x00000000000079b7 */ /* 0x0001e20000000000 */
[----:B------:R-:W-:Y:S05]  /*0c60*/  @P0 BRA `(.L_x_29) ;  /* 0x0000000000040947 */ /* 0x000fea0003800000 */
[----:B------:R-:W-:-:S04]  /*0c70*/  DEPBAR.LE SB0, 0x0 ;  /* 0x000080000000791a */ /* 0x000fc80000000000 */
.L_x_29:
[----:B------:R-:W-:Y:S05]  /*0c80*/  WARPSYNC.ALL ;  /* 0x0000000000007948 */ /* 0x000fea0003800000 */
[----:B--2---:R-:W-:Y:S06]  /*0c90*/  BAR.SYNC.DEFER_BLOCKING 0x0 ;  /* 0x0000000000007b1d */ /* 0x004fec0000010000 */
[----:B------:R-:W-:Y:S02]  /*0ca0*/  BSSY B2, `(.L_x_30) ;  /* 0x000000b000027945 */ /* 0x000fe40003800000 */
[----:B------:R-:W-:Y:S06]  /*0cb0*/  BAR.SYNC.DEFER_BLOCKING 0x0 ;  /* 0x0000000000007b1d */ /* 0x000fec0000010000 */
[----:B------:R2:W-:Y:S01]  /*0cc0*/  @!P0 STS [R12], RZ ;  /* 0x000000ff0c008388 */ /* 0x0005e20000000800 */
[----:B------:R-:W-:Y:S01]  /*0cd0*/  NOP ;  /* 0x0000000000007918 */ /* 0x000fe20000000000 */
[----:B------:R-:W-:Y:S05]  /*0ce0*/  @P1 BRA `(.L_x_31) ;  /* 0x0000000000181947 */ /* 0x000fea0003800000 */
[----:B-1-34-:R-:W1:Y:S01]  /*0cf0*/  LDS R2, [UR7+0x8] ;  /* 0x00000807ff027984 */ /* 0x01ae620008000800 */
[----:B------:R-:W3:Y:S01]  /*0d00*/  LDC.64 R8, c[0x0][0x220] ;  /* 0x00008800ff087b82 */ /* 0x000ee20000000a00 */
[----:B------:R-:W-:Y:S02]  /*0d10*/  IMAD.MOV.U32 R3, RZ, RZ, 0x70 ;  /* 0x00000070ff037424 */ /* 0x000fe400078e00ff */
[----:B---3--:R3:W-:Y:S03]  /*0d20*/  STS.64 [UR7], R8 ;  /* 0x00000008ff007988 */ /* 0x0087e60008000a07 */
[----:B-1----:R-:W-:-:S05]  /*0d30*/  LOP3.LUT R2, R2, 0x10, R3, 0xd8, !PT ;  /* 0x0000001002027812 */ /* 0x002fca00078ed803 */
[----:B------:R3:W-:Y:S02]  /*0d40*/  STS [UR7+0x8], R2 ;  /* 0x00000802ff007988 */ /* 0x0007e40008000807 */
.L_x_31:
[----:B----4-:R-:W-:Y:S05]  /*0d50*/  BSYNC B2 ;  /* 0x0000000000027941 */ /* 0x010fea0003800000 */
.L_x_30:
[----:B------:R-:W-:Y:S04]  /*0d60*/  BSSY B3, `(.L_x_32) ;  /* 0x0000011000037945 */ /* 0x000fe80003800000 */
[----:B------:R-:W-:Y:S04]  /*0d70*/  BSSY B2, `(.L_x_33) ;  /* 0x000000e000027945 */ /* 0x000fe80003800000 */
[----:B------:R-:W-:Y:S05]  /*0d80*/  @P1 BRA `(.L_x_34) ;  /* 0x0000000000241947 */ /* 0x000fea0003800000 */
[----:B-1-3--:R-:W1:Y:S01]  /*0d90*/  LDS R2, [UR7+0x34] ;  /* 0x00003407ff027984 */ /* 0x00ae620008000800 */
[----:B------:R-:W-:-:S05]  /*0da0*/  IMAD.MOV.U32 R3, RZ, RZ, 0x3f000000 ;  /* 0x3f000000ff037424 */ /* 0x000fca00078e00ff */
[----:B-1----:R-:W-:-:S05]  /*0db0*/  LOP3.LUT R2, R2, 0xff000000, R3, 0xb8, !PT ;  /* 0xff00000002027812 */ /* 0x002fca00078eb803 */
[----:B------:R1:W-:Y:S01]  /*0dc0*/  STS [UR7+0x34], R2 ;  /* 0x00003402ff007988 */ /* 0x0003e20008000807 */
[----:B------:R-:W-:Y:S05]  /*0dd0*/  @P1 BRA `(.L_x_35) ;  /* 0x00000000001c1947 */ /* 0x000fea0003800000 */
[----:B-1----:R-:W1:Y:S01]  /*0de0*/  LDS R2, [UR7+0x38] ;  /* 0x00003807ff027984 */ /* 0x002e620008000800 */
[----:B------:R-:W-:-:S05]  /*0df0*/  IMAD.MOV.U32 R3, RZ, RZ, 0x3f ;  /* 0x0000003fff037424 */ /* 0x000fca00078e00ff */
[----:B-1----:R-:W-:-:S05]  /*0e00*/  LOP3.LUT R2, R2, 0xff, R3, 0xb8, !PT ;  /* 0x000000ff02027812 */ /* 0x002fca00078eb803 */
[----:B------:R4:W-:Y:S02]  /*0e10*/  STS [UR7+0x38], R2 ;  /* 0x00003802ff007988 */ /* 0x0009e40008000807 */
.L_x_34:
[----:B------:R-:W-:Y:S05]  /*0e20*/  @P1 BREAK B2 ;  /* 0x0000000000021942 */ /* 0x000fea0003800000 */
[----:B------:R-:W-:Y:S05]  /*0e30*/  @P1 BRA `(.L_x_36) ;  /* 0x00000000000c1947 */ /* 0x000fea0003800000 */
[----:B------:R1:W-:Y:S02]  /*0e40*/  STS [UR7+0x20], R5 ;  /* 0x00002005ff007988 */ /* 0x0003e40008000807 */
.L_x_35:
[----:B------:R-:W-:Y:S05]  /*0e50*/  BSYNC B2 ;  /* 0x0000000000027941 */ /* 0x000fea0003800000 */
.L_x_33:
[----:B------:R1:W-:Y:S02]  /*0e60*/  @!P1 STS [UR7+0x24], R4 ;  /* 0x00002404ff009988 */ /* 0x0003e40008000807 */
.L_x_36:
[----:B------:R-:W-:Y:S05]  /*0e70*/  BSYNC B3 ;  /* 0x0000000000037941 */ /* 0x000fea0003800000 */
.L_x_32:
[----:B------:R-:W-:Y:S05]  /*0e80*/  WARPSYNC.ALL ;  /* 0x0000000000007948 */ /* 0x000fea0003800000 */
[----:B------:R-:W-:Y:S04]  /*0e90*/  BSSY B3, `(.L_x_37) ;  /* 0x000000e000037945 */ /* 0x000fe80003800000 */
[----:B------:R-:W-:Y:S05]  /*0ea0*/  @P1 BRA `(.L_x_38) ;  /* 0x0000000000301947 */ /* 0x000fea0003800000 */
[----:B------:R-:W5:Y:S01]  /*0eb0*/  LDS R3, [UR7+0x34] ;  /* 0x00003407ff037984 */ /* 0x000f620008000800 */
[----:B-1----:R-:W1:Y:S03]  /*0ec0*/  LDC.64 R4, c[0x0][0x248] ;  /* 0x00009200ff047b82 */ /* 0x002e660000000a00 */
[----:B---34-:R-:W3:Y:S01]  /*0ed0*/  LDS R2, [UR7+0x1c] ;  /* 0x00001c07ff027984 */ /* 0x018ee20008000800 */
[C---:B-1----:R-:W-:Y:S01]  /*0ee0*/  SHF.L.U64.HI R5, R4.reuse, 0x1, R5 ;  /* 0x0000000104057819 */ /* 0x042fe20000010205 */
[----:B------:R-:W-:-:S03]  /*0ef0*/  IMAD.SHL.U32 R4, R4, 0x2, RZ ;  /* 0x0000000204047824 */ /* 0x000fc600078e00ff */
[--C-:B------:R-:W-:Y:S02]  /*0f00*/  SHF.R.U32.HI R9, RZ, 0x4, R5.reuse ;  /* 0x00000004ff097819 */ /* 0x100fe40000011605 */
[----:B------:R-:W-:-:S05]  /*0f10*/  SHF.R.U64 R4, R4, 0x4, R5 ;  /* 0x0000000404047819 */ /* 0x000fca0000001205 */
[----:B------:R1:W-:Y:S01]  /*0f20*/  STS [UR7+0xc], R4 ;  /* 0x00000c04ff007988 */ /* 0x0003e20008000807 */
[----:B-----5:R-:W-:Y:S02]  /*0f30*/  LOP3.LUT R3, R3, 0x7, RZ, 0xb8, !PT ;  /* 0x0000000703037812 */ /* 0x020fe400078eb8ff */
[----:B---3--:R-:W-:-:S03]  /*0f40*/  LOP3.LUT R2, R2, 0xf, R9, 0xb8, !PT ;  /* 0x0000000f02027812 */ /* 0x008fc600078eb809 */
[----:B------:R1:W-:Y:S04]  /*0f50*/  STS [UR7+0x34], R3 ;  /* 0x00003403ff007988 */ /* 0x0003e80008000807 */
[----:B------:R1:W-:Y:S02]  /*0f60*/  STS [UR7+0x1c], R2 ;  /* 0x00001c02ff007988 */ /* 0x0003e40008000807 */
.L_x_38:
[----:B------:R-:W-:Y:S05]  /*0f70*/  BSYNC B3 ;  /* 0x0000000000037941 */ /* 0x000fea0003800000 */
.L_x_37:
[----:B------:R-:W-:Y:S04]  /*0f80*/  BSSY B3, `(.L_x_39) ;  /* 0x000001a000037945 */ /* 0x000fe80003800000 */
[----:B------:R-:W-:Y:S04]  /*0f90*/  BSSY B4, `(.L_x_40) ;  /* 0x0000015000047945 */ /* 0x000fe80003800000 */
[----:B------:R-:W-:Y:S05]  /*0fa0*/  @P1 BRA `(.L_x_41) ;  /* 0x0000000000201947 */ /* 0x000fea0003800000 */
[----:B-1-34-:R-:W1:Y:S02]  /*0fb0*/  LDS R2, [UR7+0x34] ;  /* 0x00003407ff027984 */ /* 0x01ae640008000800 */
[----:B-1----:R-:W-:-:S05]  /*0fc0*/  LOP3.LUT R2, R2, 0x38, RZ, 0xb8, !PT ;  /* 0x0000003802027812 */ /* 0x002fca00078eb8ff */
[----:B------:R1:W-:Y:S01]  /*0fd0*/  STS [UR7+0x34], R2 ;  /* 0x00003402ff007988 */ /* 0x0003e20008000807 */
[----:B------:R-:W-:Y:S05]  /*0fe0*/  @P1 BRA `(.L_x_42) ;  /* 0x0000000000201947 */ /* 0x000fea0003800000 */
[----:B-1----:R-:W1:Y:S01]  /*0ff0*/  LDS R2, [UR7+0x8] ;  /* 0x00000807ff027984 */ /* 0x002e620008000800 */
[----:B------:R-:W-:-:S05]  /*1000*/  IMAD.MOV.U32 R3, RZ, RZ, 0x780 ;  /* 0x00000780ff037424 */ /* 0x000fca00078e00ff */
[----:B-1----:R-:W-:-:S05]  /*1010*/  LOP3.LUT R2, R2, 0x500, R3, 0xd8, !PT ;  /* 0x0000050002027812 */ /* 0x002fca00078ed803 */
[----:B------:R1:W-:Y:S02]  /*1020*/  STS [UR7+0x8], R2 ;  /* 0x00000802ff007988 */ /* 0x0003e40008000807 */
.L_x_41:
[----:B------:R-:W-:Y:S05]  /*1030*/  @P1 BRA `(.L_x_43) ;  /* 0x0000000000281947 */ /* 0x000fea0003800000 */
[----:B-1-34-:R-:W1:Y:S02]  /*1040*/  LDS R2, [UR7+0x8] ;  /* 0x00000807ff027984 */ /* 0x01ae640008000800 */
[----:B-1----:R-:W-:-:S05]  /*1050*/  LOP3.LUT R2, R2, 0x1800, RZ, 0xb8, !PT ;  /* 0x0000180002027812 */ /* 0x002fca00078eb8ff */
[----:B------:R3:W-:Y:S02]  /*1060*/  STS [UR7+0x8], R2 ;  /* 0x00000802ff007988 */ /* 0x0007e40008000807 */
.L_x_42:
[----:B------:R-:W-:Y:S05]  /*1070*/  @P1 BREAK B4 ;  /* 0x0000000000041942 */ /* 0x000fea0003800000 */
[----:B------:R-:W-:Y:S05]  /*1080*/  @P1 BRA `(.L_x_44) ;  /* 0x0000000000241947 */ /* 0x000fea0003800000 */
[----:B-1-3--:R-:W1:Y:S01]  /*1090*/  LDS R2, [UR7+0x8] ;  /* 0x00000807ff027984 */ /* 0x00ae620008000800 */
[----:B------:R-:W-:-:S05]  /*10a0*/  IMAD.MOV.U32 R3, RZ, RZ, 0x6000 ;  /* 0x00006000ff037424 */ /* 0x000fca00078e00ff */
[----:B-1----:R-:W-:-:S04]  /*10b0*/  LOP3.LUT R2, R2, 0x6000, R3, 0xd8, !PT ;  /* 0x0000600002027812 */ /* 0x002fc800078ed803 */
[----:B------:R-:W-:-:S05]  /*10c0*/  LOP3.LUT R2, R2, 0x400000, RZ, 0xb8, !PT ;  /* 0x0040000002027812 */ /* 0x000fca00078eb8ff */
[----:B------:R1:W-:Y:S02]  /*10d0*/  STS [UR7+0x8], R2 ;  /* 0x00000802ff007988 */ /* 0x0003e40008000807 */
.L_x_43:
[----:B------:R-:W-:Y:S05]  /*10e0*/  BSYNC B4 ;  /* 0x0000000000047941 */ /* 0x000fea0003800000 */
.L_x_40:
[----:B-1-34-:R-:W1:Y:S02]  /*10f0*/  @!P1 LDS R2, [UR7+0x8] ;  /* 0x00000807ff029984 */ /* 0x01ae640008000800 */
[----:B-1----:R-:W-:-:S05]  /*1100*/  @!P1 LOP3.LUT R2, R2, 0x8000, RZ, 0xb8, !PT ;  /* 0x0000800002029812 */ /* 0x002fca00078eb8ff */
[----:B------:R4:W-:Y:S02]  /*1110*/  @!P1 STS [UR7+0x8], R2 ;  /* 0x00000802ff009988 */ /* 0x0009e40008000807 */
.L_x_44:
[----:B------:R-:W-:Y:S05]  /*1120*/  BSYNC B3 ;  /* 0x0000000000037941 */ /* 0x000fea0003800000 */
.L_x_39:
[----:B------:R-:W-:Y:S05]  /*1130*/  WARPSYNC.ALL ;  /* 0x0000000000007948 */ /* 0x000fea0003800000 */
[----:B------:R-:W-:Y:S01]  /*1140*/  UIADD3 UR4, UR4, 0x100, URZ ;  /* 0x0000010004047890 */ /* 0x000fe2000fffe03f */
[----:B------:R-:W-:Y:S01]  /*1150*/  ISETP.GE.AND P2, PT, R14, 0x1, PT ;  /* 0x000000010e00780c */ /* 0x000fe20003f46270 */
[----:B------:R-:W-:Y:S01]  /*1160*/  IMAD.MOV.U32 R24, RZ, RZ, RZ ;  /* 0x000000ffff187224 */ /* 0x000fe200078e00ff */
[----:B------:R-:W-:Y:S01]  /*1170*/  SHF.R.U32.HI R8, RZ, 0x5, R0 ;  /* 0x00000005ff087819 */ /* 0x000fe20000011600 */
[----:B------:R-:W-:-:S04]  /*1180*/  UIADD3 UR24, UP0, UR4, UR24, URZ ;  /* 0x0000001804187290 */ /* 0x000fc8000ff1e03f */
[----:B------:R-:W-:Y:S01]  /*1190*/  ULEA.HI.X.SX32 UR25, UR4, UR25, 0x1, UP0 ;  /* 0x0000001904197291 */ /* 0x000fe200080f0e3f */
[----:B------:R-:W-:Y:S11]  /*11a0*/  @P0 BRA `(.L_x_45) ;  /* 0x0000000000280947 */ /* 0x000ff60003800000 */
[----:B-1-34-:R-:W1:Y:S01]  /*11b0*/  S2R R2, SR_LANEID ;  /* 0x0000000000027919 */ /* 0x01ae620000000000 */
[----:B------:R-:W-:Y:S05]  /*11c0*/  WARPSYNC.ALL ;  /* 0x0000000000007948 */ /* 0x000fea0003800000 */
[----:B-1----:R-:W-:-:S05]  /*11d0*/  IMAD.SHL.U32 R4, R2, 0x4, RZ ;  /* 0x0000000402047824 */ /* 0x002fca00078e00ff */
[----:B------:R-:W1:Y:S01]  /*11e0*/  LDS R5, [R4+UR7] ;  /* 0x0000000704057984 */ /* 0x000e620008000800 */
[----:B------:R-:W-:-:S05]  /*11f0*/  IADD3 R2, P3, R4, UR24, RZ ;  /* 0x0000001804027c10 */ /* 0x000fca000ff7e0ff */
[----:B------:R-:W-:-:S05]  /*1200*/  IMAD.X R3, RZ, RZ, UR25, P3 ;  /* 0x00000019ff037e24 */ /* 0x000fca00098e06ff */
[----:B-1----:R1:W3:Y:S01]  /*1210*/  ATOMG.E.EXCH.STRONG.GPU PT, RZ, [R2], R5 ;  /* 0x0000000502ff73a8 */ /* 0x0022e200041ee100 */
[----:B------:R-:W-:-:S04]  /*1220*/  DEPBAR {5,4,3,2,1,0} ;  /* 0x0000003f0000791a */ /* 0x000fc80000000000 */
[----:B------:R1:W-:Y:S01]  /*1230*/  UTMACCTL.IV [UR24] ;  /* 0x00000000180079b9 */ /* 0x0003e20008000000 */
[----:B------:R-:W-:Y:S01]  /*1240*/  NOP ;  /* 0x0000000000007918 */ /* 0x000fe20000000000 */
.L_x_45:
[----:B------:R-:W-:Y:S05]  /*1250*/  @P0 BRA `(.L_x_46) ;  /* 0x00000000000c0947 */ /* 0x000fea0003800000 */
[----:B------:R0:W-:Y:S01]  /*1260*/  UTMACMDFLUSH ;  /* 0x00000000000079b7 */ /* 0x0001e20000000000 */
[----:B------:R-:W-:Y:S05]  /*1270*/  @P0 BRA `(.L_x_46) ;  /* 0x0000000000040947 */ /* 0x000fea0003800000 */
[----:B------:R-:W-:-:S04]  /*1280*/  DEPBAR.LE SB0, 0x0 ;  /* 0x000080000000791a */ /* 0x000fc80000000000 */
.L_x_46:
[----:B------:R-:W-:Y:S05]  /*1290*/  WARPSYNC.ALL ;  /* 0x0000000000007948 */ /* 0x000fea0003800000 */
[----:B---3--:R-:W-:Y:S01]  /*12a0*/  BAR.SYNC.DEFER_BLOCKING 0x0 ;  /* 0x0000000000007b1d */ /* 0x008fe20000010000 */
[----:B------:R-:W-:Y:S01]  /*12b0*/  R2UR UR26, R8 ;  /* 0x00000000081a72ca */ /* 0x000fe200000e0000 */
[----:B------:R-:W-:Y:S01]  /*12c0*/  USHF.L.U32 UR27, UR32, 0x8, URZ ;  /* 0x00000008201b7899 */ /* 0x000fe2000800063f */
[----:B------:R-:W-:Y:S01]  /*12d0*/  IMAD.MOV.U32 R25, RZ, RZ, RZ ;  /* 0x000000ffff197224 */ /* 0x000fe200078e00ff */
[----:B------:R-:W-:Y:S02]  /*12e0*/  CS2R R26, SRZ ;  /* 0x00000000001a7805 */ /* 0x000fe4000001ff00 */
[----:B------:R-:W-:Y:S01]  /*12f0*/  CS2R R28, SRZ ;  /* 0x00000000001c7805 */ /* 0x000fe2000001ff00 */
[----:B------:R-:W-:Y:S01]  /*1300*/  VOTEU.ALL UP0, P1 ;  /* 0x00000000003f7886 */ /* 0x000fe20000800000 */
[----:B------:R-:W-:Y:S01]  /*1310*/  UMOV UR4, 0x1 ;  /* 0x0000000100047882 */ /* 0x000fe20000000000 */
[----:B------:R-:W-:Y:S01]  /*1320*/  VOTEU.ALL UP1, P1 ;  /* 0x00000000003f7886 */ /* 0x000fe20000820000 */
[----:B------:R-:W-:Y:S01]  /*1330*/  VOTEU.ALL UP2, P1 ;  /* 0x00000000003f7886 */ /* 0x000fe20000840000 */
[----:B------:R-:W-:Y:S01]  /*1340*/  VOTEU.ALL UP3, P1 ;  /* 0x00000000003f7886 */ /* 0x000fe20000860000 */
[----:B------:R-:W-:-:S04]  /*1350*/  @!UP0 UIADD3 UR8, -UR4, 0x100000, URZ ;  /* 0x0010000004088890 */ /* 0x000fc8000fffe13f */
[----:B------:R-:W-:Y:S02]  /*1360*/  @!UP0 USHF.L.U32 UR9, UR8, 0xb, URZ ;  /* 0x0000000b08098899 */ /* 0x000fe4000800063f */
[----:B------:R-:W-:Y:S01]  /*1370*/  @!UP0 USHF.L.U32 UR8, UR8, 0x1, URZ ;  /* 0x0000000108088899 */ /* 0x000fe2000800063f */
[----:B------:R-:W-:Y:S01]  /*1380*/  CS2R R30, SRZ ;  /* 0x00000000001e7805 */ /* 0x000fe2000001ff00 */
        /* <DEDUP_REMOVED lines=12> */
[----:B------:R-:W-:Y:S01]  /*1450*/  VOTEU.ALL UP0, P1 ;  /* 0x00000000003f7886 */ /* 0x000fe20000800000 */
[----:B------:R-:W-:Y:S02]  /*1460*/  CS2R R38, SRZ ;  /* 0x0000000000267805 */ /* 0x000fe4000001ff00 */
[----:B------:R-:W-:Y:S02]  /*1470*/  CS2R R40, SRZ ;  /* 0x0000000000287805 */ /* 0x000fe4000001ff00 */
[----:B------:R-:W-:Y:S02]  /*1480*/  CS2R R42, SRZ ;  /* 0x00000000002a7805 */ /* 0x000fe4000001ff00 */
[----:B------:R-:W-:Y:S01]  /*1490*/  CS2R R44, SRZ ;  /* 0x00000000002c7805 */ /* 0x000fe2000001ff00 */
[----:B------:R-:W3:Y:S02]  /*14a0*/  FENCE.VIEW.ASYNC.S ;  /* 0x00000000000073c6 */ /* 0x000ee40000000000 */
[----:B---3--:R-:W3:Y:S02]  /*14b0*/  @!UP0 SYNCS.EXCH.64 URZ, [UR7+0x50000], UR8 ;  /* 0x05000008073f85b2 */ /* 0x008ee40008000100 */
[----:B---3--:R-:W-:Y:S01]  /*14c0*/  BAR.SYNC.DEFER_BLOCKING 0x0 ;  /* 0x0000000000007b1d */ /* 0x008fe20000010000 */
[----:B------:R-:W-:-:S02]  /*14d0*/  CS2R R46, SRZ ;  /* 0x00000000002e7805 */ /* 0x000fc4000001ff00 */
[----:B------:R-:W-:Y:S02]  /*14e0*/  CS2R R48, SRZ ;  /* 0x0000000000307805 */ /* 0x000fe4000001ff00 */
[----:B------:R-:W-:Y:S02]  /*14f0*/  CS2R R50, SRZ ;  /* 0x0000000000327805 */ /* 0x000fe4000001ff00 */
[----:B------:R-:W-:Y:S02]  /*1500*/  CS2R R52, SRZ ;  /* 0x0000000000347805 */ /* 0x000fe4000001ff00 */
[----:B------:R-:W-:Y:S02]  /*1510*/  CS2R R54, SRZ ;  /* 0x0000000000367805 */ /* 0x000fe4000001ff00 */
[----:B------:R-:W-:Y:S02]  /*1520*/  CS2R R56, SRZ ;  /* 0x0000000000387805 */ /* 0x000fe4000001ff00 */
        /* <DEDUP_REMOVED lines=16> */
[----:B------:R-:W-:Y:S01]  /*1630*/  CS2R R90, SRZ ;  /* 0x00000000005a7805 */ /* 0x000fe2000001ff00 */
[----:B------:R3:W4:Y:S02]  /*1640*/  @!UP1 SYNCS.EXCH.64 URZ, [UR7+0x50008], UR10 ;  /* 0x0500080a073f95b2 */ /* 0x0007240008000100 */
[----:B----4-:R-:W-:Y:S01]  /*1650*/  BAR.SYNC.DEFER_BLOCKING 0x0 ;  /* 0x0000000000007b1d */ /* 0x010fe20000010000 */
        /* <DEDUP_REMOVED lines=9> */
[----:B------:R-:W-:Y:S01]  /*16f0*/  CS2R R110, SRZ ;  /* 0x00000000006e7805 */ /* 0x000fe2000001ff00 */
[----:B---3--:R-:W-:Y:S01]  /*1700*/  USHF.L.U32 UR11, UR33, 0x6, URZ ;  /* 0x00000006210b7899 */ /* 0x008fe2000800063f */
        /* <DEDUP_REMOVED lines=12> */
[----:B------:R3:W4:Y:S02]  /*17d0*/  @!UP2 SYNCS.EXCH.64 URZ, [UR7+0x50010], UR12 ;  /* 0x0500100c073fa5b2 */ /* 0x0007240008000100 */
[----:B----4-:R-:W-:Y:S01]  /*17e0*/  BAR.SYNC.DEFER_BLOCKING 0x0 ;  /* 0x0000000000007b1d */ /* 0x010fe20000010000 */
[----:B------:R-:W-:Y:S02]  /*17f0*/  CS2R R136, SRZ ;  /* 0x0000000000887805 */ /* 0x000fe4000001ff00 */
[----:B------:R-:W-:-:S02]  /*1800*/  CS2R R138, SRZ ;  /* 0x00000000008a7805 */ /* 0x000fc4000001ff00 */
[----:B------:R-:W-:Y:S02]  /*1810*/  CS2R R140, SRZ ;  /* 0x00000000008c7805 */ /* 0x000fe4000001ff00 */
[----:B------:R-:W-:Y:S02]  /*1820*/  CS2R R142, SRZ ;  /* 0x00000000008e7805 */ /* 0x000fe4000001ff00 */
[----:B------:R-:W-:Y:S02]  /*1830*/  CS2R R144, SRZ ;  /* 0x0000000000907805 */ /* 0x000fe4000001ff00 */
[----:B------:R-:W-:Y:S02]  /*1840*/  CS2R R146, SRZ ;  /* 0x0000000000927805 */ /* 0x000fe4000001ff00 */
[----:B------:R-:W-:Y:S02]  /*1850*/  CS2R R148, SRZ ;  /* 0x0000000000947805 */ /* 0x000fe4000001ff00 */
[----:B------:R-:W-:Y:S01]  /*1860*/  CS2R R150, SRZ ;  /* 0x0000000000967805 */ /* 0x000fe2000001ff00 */
[----:B------:R3:W4:Y:S01]  /*1870*/  @!UP3 SYNCS.EXCH.64 URZ, [UR7+0x50018], UR4 ;  /* 0x05001804073fb5b2 */ /* 0x0007220008000100 */
[----:B------:R-:W-:Y:S05]  /*1880*/  @!P2 BRA `(.L_x_47) ;  /* 0x000000080050a947 */ /* 0x000fea0003800000 */
        /* <DEDUP_REMOVED lines=64> */
[----:B---3--:R-:W-:Y:S01]  /*1c90*/  UMOV UR4, URZ ;  /* 0x0000003f00047c82 */ /* 0x008fe20008000000 */
[----:B------:R-:W-:-:S05]  /*1ca0*/  UMOV UR15, URZ ;  /* 0x0000003f000f7c82 */ /* 0x000fca0008000000 */
.L_x_49:
[----:B----4-:R-:W-:Y:S01]  /*1cb0*/  BAR.SYNC.DEFER_BLOCKING 0x0 ;  /* 0x0000000000007b1d */ /* 0x010fe20000010000 */
[----:B------:R-:W-:Y:S01]  /*1cc0*/  ULEA UR29, UR4, UR7, 0x3 ;  /* 0x00000007041d7291 */ /* 0x000fe2000f8e183f */
[----:B-1----:R-:W-:Y:S01]  /*1cd0*/  @!P1 IMAD.MOV.U32 R2, RZ, RZ, 0x14000 ;  /* 0x00014000ff029424 */ /* 0x002fe200078e00ff */
[----:B------:R-:W-:Y:S01]  /*1ce0*/  ELECT P0, URZ, PT ;  /* 0x00000000003f782f */ /* 0x000fe20003800000 */
[----:B------:R-:W-:-:S03]  /*1cf0*/  ULEA UR5, UR4, UR7, 0xe ;  /* 0x0000000704057291 */ /* 0x000fc6000f8e703f */
[----:B------:R-:W-:Y:S01]  /*1d00*/  ISETP.LT.U32.AND P0, PT, R6, 0x40, P0 ;  /* 0x000000400600780c */ /* 0x000fe20000701070 */
[----:B------:R-:W-:Y:S02]  /*1d10*/  ULOP3.LUT UR8, UR26, 0x1, URZ, 0xc0, !UPT ;  /* 0x000000011a087892 */ /* 0x000fe4000f8ec03f */
[----:B------:R-:W-:Y:S02]  /*1d20*/  UIADD3 UR5, UR5, 0x40000, URZ ;  /* 0x0004000005057890 */ /* 0x000fe4000fffe03f */
[----:B------:R-:W-:Y:S02]  /*1d30*/  ULEA UR10, UR8, UR15, 0x6 ;  /* 0x0000000f080a7291 */ /* 0x000fe4000f8e303f */
[----:B------:R-:W-:Y:S02]  /*1d40*/  UIADD3 UR9, UR29, 0x50000, URZ ;  /* 0x000500001d097890 */ /* 0x000fe4000fffe03f */
[----:B------:R-:W-:Y:S02]  /*1d50*/  ULEA UR8, UR8, UR5, 0xd ;  /* 0x0000000508087291 */ /* 0x000fe4000f8e683f */
[----:B------:R-:W-:-:S02]  /*1d60*/  ULEA UR6, UR4, UR7, 0x10 ;  /* 0x0000000704067291 */ /* 0x000fc4000f8e803f */
[----:B------:R-:W-:Y:S01]  /*1d70*/  VOTEU.ANY UP0, P0 ;  /* 0x00000000003f7886 */ /* 0x000fe20000000100 */
[----:B------:R-:W-:Y:S01]  /*1d80*/  VOTEU.ANY UP1, P0 ;  /* 0x00000000003f7886 */ /* 0x000fe20000020100 */
[----:B------:R-:W-:Y:S01]  /*1d90*/  ULOP3.LUT UR14, UR26, 0x3, URZ, 0xc0, !UPT ;  /* 0x000000031a0e7892 */ /* 0x000fe2000f8ec03f */
[----:B------:R1:W-:Y:S02]  /*1da0*/  @!P1 SYNCS.ARRIVE.TRANS64 RZ, [UR29+0x50000], R2 ;  /* 0x05000002ffff99a7 */ /* 0x0003e4000800001d */
[----:B------:R-:W-:Y:S01]  /*1db0*/  @UP0 UMOV UR16, UR20 ;  /* 0x0000001400100c82 */ /* 0x000fe20008000000 */
[----:B------:R-:W-:Y:S01]  /*1dc0*/  @UP0 UMOV UR17, UR21 ;  /* 0x0000001500110c82 */ /* 0x000fe20008000000 */
[----:B------:R-:W-:Y:S01]  /*1dd0*/  BAR.SYNC.DEFER_BLOCKING 0x0 ;  /* 0x0000000000007b1d */ /* 0x000fe20000010000 */
[----:B------:R-:W-:Y:S02]  /*1de0*/  ULEA UR12, UR14, UR6, 0xe ;  /* 0x000000060e0c7291 */ /* 0x000fe4000f8e703f */
[----:B------:R-:W-:Y:S01]  /*1df0*/  ULEA UR14, UR14, UR27, 0x6 ;  /* 0x0000001b0e0e7291 */ /* 0x000fe2000f8e303f */
[----:B-1----:R-:W-:-:S02]  /*1e00*/  SHF.L.U32 R2, R7, 0x1f, RZ ;  /* 0x0000001f07027819 */ /* 0x002fc400000006ff */
[----:B------:R-:W-:Y:S01]  /*1e10*/  UMOV UR13, UR9 ;  /* 0x00000009000d7c82 */ /* 0x000fe20008000000 */
[----:B------:R-:W-:Y:S02]  /*1e20*/  USHF.R.U32.HI UR28, URZ, 0x4, UR6 ;  /* 0x000000043f1c7899 */ /* 0x000fe40008011606 */
[----:B------:R-:W-:Y:S02]  /*1e30*/  USHF.R.U32.HI UR6, URZ, 0x4, UR5 ;  /* 0x000000043f067899 */ /* 0x000fe40008011605 */
[----:B------:R-:W-:Y:S02]  /*1e40*/  USGXT.U32 UR28, UR28, 0xe ;  /* 0x0000000e1c1c789a */ /* 0x000fe40008000000 */
[----:B------:R-:W-:Y:S02]  /*1e50*/  USGXT.U32 UR6, UR6, 0xe ;  /* 0x0000000e0606789a */ /* 0x000fe40008000000 */
[----:B------:R-:W-:Y:S01]  /*1e60*/  ULOP3.LUT UR18, UR28, 0x4000000, URZ, 0xfc, !UPT ;  /* 0x040000001c127892 */ /* 0x000fe2000f8efc3f */
[----:B------:R-:W-:Y:S01]  /*1e70*/  UMOV UR19, 0x40000040 ;  /* 0x4000004000137882 */ /* 0x000fe20000000000 */
[----:B------:R1:W-:Y:S01]  /*1e80*/  @UP1 UTMALDG.2D [UR8], [UR16] ;  /* 0x00000008100015b4 */ /* 0x0003e20008008000 */
[----:B------:R3:W-:Y:S06]  /*1e90*/  MEMBAR.ALL.CTA ;  /* 0x0000000000007992 */ /* 0x0007ec0000008000 */
[----:B---3--:R-:W3:Y:S01]  /*1ea0*/  FENCE.VIEW.ASYNC.S ;  /* 0x00000000000073c6 */ /* 0x008ee20000000000 */
[----:B-1----:R-:W-:Y:S01]  /*1eb0*/  UMOV UR16, UR6 ;  /* 0x0000000600107c82 */ /* 0x002fe20008000000 */
[----:B------:R-:W-:Y:S01]  /*1ec0*/  UMOV UR17, 0x40000040 ;  /* 0x4000004000117882 */ /* 0x000fe20000000000 */
[----:B---3--:R-:W-:Y:S06]  /*1ed0*/  BAR.SYNC.DEFER_BLOCKING 0x0 ;  /* 0x0000000000007b1d */ /* 0x008fec0000010000 */
[----:B------:R1:W-:Y:S02]  /*1ee0*/  UTMALDG.2D [UR12], [UR22] ;  /* 0x0000000c160075b4 */ /* 0x0003e40008008000 */
[----:B------:R-:W-:Y:S06]  /*1ef0*/  BAR.SYNC.DEFER_BLOCKING 0x0 ;  /* 0x0000000000007b1d */ /* 0x000fec0000010000 */
[----:B------:R-:W3:Y:S02]  /*1f00*/  SYNCS.PHASECHK.TRANS64.TRYWAIT P0, [UR29+0x50000], R2 ;  /* 0x05000002ff0075a7 */ /* 0x000ee4000800015d */
[----:B-1-3--:R-:W-:Y:S05]  /*1f10*/  @!P0 BRA `(.L_x_48) ;  /* 0x00000008007c8947 */ /* 0x00afea0003800000 */
.L_x_50:
[----:B------:R-:W-:Y:S02]  /*1f20*/  WARPGROUP.DEPBAR.LE gsb0, 0x0 ;  /* 0x00008000000079c5 */ /* 0x000fe40000010000 */
[----:B------:R-:W-:Y:S01]  /*1f30*/  WARPGROUP.ARRIVE ;  /* 0x00000000000079c5 */ /* 0x000fe20000000000 */
[----:B------:R-:W-:Y:S01]  /*1f40*/  UMOV UR5, URZ ;  /* 0x0000003f00057c82 */ /* 0x000fe20008000000 */
[----:B------:R-:W1:Y:S01]  /*1f50*/  LDC R2, c[0x0][0x230] ;  /* 0x00008c00ff027b82 */ /* 0x000e620000000800 */
[----:B------:R-:W-:Y:S02]  /*1f60*/  UIADD3 UR15, UR15, 0x80, URZ ;  /* 0x000000800f0f7890 */ /* 0x000fe4000fffe03f */
[----:B------:R-:W-:Y:S01]  /*1f70*/  UIADD3 UR4, UR4, 0x1, URZ ;  /* 0x0000000104047890 */ /* 0x000fe2000fffe03f */
[----:B------:R-:W-:Y:S01]  /*1f80*/  HGMMA.64x256x16.F32.BF16 R24, gdesc[UR16].tnspB, R24 ;  /* 0x43e00000101879f0 */ /* 0x000fe20008701818 */
[----:B------:R-:W-:Y:S02]  /*1f90*/  UIADD3 UR18, UP1, UR28, 0x4000080, URZ ;  /* 0x040000801c127890 */ /* 0x000fe4000ff3e03f */
[----:B------:R-:W-:-:S03]  /*1fa0*/  UIADD3 UR16, UP0, UR6, 0x2, URZ ;  /* 0x0000000206107890 */ /* 0x000fc6000ff1e03f */
[----:B------:R-:W-:Y:S01]  /*1fb0*/  UMOV UR6, URZ ;  /* 0x0000003f00067c82 */ /* 0x000fe20008000000 */
[----:B------:R-:W-:Y:S02]  /*1fc0*/  UIADD3.X UR17, UR5, 0x40000040, URZ, UP0, !UPT ;  /* 0x4000004005117890 */ /* 0x000fe400087fe43f */
[----:B------:R-:W-:Y:S02]  /*1fd0*/  UIADD3.X UR19, UR6, 0x40000040, URZ, UP1, !UPT ;  /* 0x4000004006137890 */ /* 0x000fe40008ffe43f */
[----:B------:R-:W-:Y:S02]  /*1fe0*/  UIADD3.64 UR28, UR16, 0x2, URZ ;  /* 0x00000002101c7897 */ /* 0x000fe4000fffe03f */
[----:B------:R-:W-:Y:S02]  /*1ff0*/  UIADD3.64 UR30, UR18, 0x80, URZ ;  /* 0x00000080121e7897 */ /* 0x000fe4000fffe03f */
[----:B------:R-:W-:-:S04]  /*2000*/  UISETP.NE.U32.AND UP0, UPT, UR4, 0x4, UPT ;  /* 0x000000040400788c */ /* 0x000fc8000bf05070 */
[----:B------:R-:W-:Y:S01]  /*2010*/  USEL UR5, URZ, 0x1, UP0 ;  /* 0x000000013f057887 */ /* 0x000fe20008000000 */
[----:B-1----:R-:W-:Y:S01]  /*2020*/  ISETP.LE.AND P0, PT, R2, UR15, PT ;  /* 0x0000000f02007c0c */ /* 0x002fe2000bf03270 */
[----:B------:R-:W-:-:S04]  /*2030*/  USEL UR4, UR4, URZ, UP0 ;  /* 0x0000003f04047287 */ /* 0x000fc80008000000 */
[----:B------:R-:W-:-:S03]  /*2040*/  LOP3.LUT R7, R7, UR5, RZ, 0x3c, !PT ;  /* 0x0000000507077c12 */ /* 0x000fc6000f8e3cff */
[----:B------:R-:W-:-:S15]  /*2050*/  HGMMA.64x256x16.F32.BF16 R24, gdesc[UR16].tnspB, R24 ;  /* 0x43e00000101879f0 */ /* 0x000fde0008701818 */
[----:B------:R-:W-:-:S13]  /*2060*/  NOP ;  /* 0x0000000000007918 */ /* 0x000fda0000000000 */
[----:B------:R-:W-:Y:S01]  /*2070*/  HGMMA.64x256x16.F32.BF16 R24, gdesc[UR28].tnspB, R24 ;  /* 0x43e000001c1879f0 */ /* 0x000fe20008701818 */
[----:B------:R-:W-:Y:S02]  /*2080*/  UIADD3.64 UR30, UR18, 0x100, URZ ;  /* 0x00000100121e7897 */ /* 0x000fe4000fffe03f */
[----:B------:R-:W-:-:S15]  /*2090*/  UIADD3.64 UR28, UR16, 0x4, URZ ;  /* 0x00000004101c7897 */ /* 0x000fde000fffe03f */
[----:B------:R-:W-:-:S10]  /*20a0*/  NOP ;  /* 0x0000000000007918 */ /* 0x000fd40000000000 */
        /* <DEDUP_REMOVED lines=10> */
[----:B------:R-:W-:Y:S02]  /*2150*/  UIADD3.64 UR28, UR16, 0x202, URZ ;  /* 0x00000202101c7897 */ /* 0x000fe4000fffe03f */
[----:B------:R-:W-:Y:S02]  /*2160*/  UIADD3.64 UR18, UR18, 0x300, URZ ;  /* 0x0000030012127897 */ /* 0x000fe4000fffe03f */
[----:B------:R-:W-:-:S15]  /*2170*/  UIADD3.64 UR16, UR16, 0x204, URZ ;  /* 0x0000020410107897 */ /* 0x000fde000fffe03f */
[----:B------:R-:W-:-:S06]  /*2180*/  NOP ;  /* 0x0000000000007918 */ /* 0x000fcc0000000000 */
[----:B------:R-:W-:-:S15]  /*2190*/  HGMMA.64x256x16.F32.BF16 R24, gdesc[UR28].tnspB, R24 ;  /* 0x43e000001c1879f0 */ /* 0x000fde0008701818 */
[----:B------:R-:W-:-:S13]  /*21a0*/  NOP ;  /* 0x0000000000007918 */ /* 0x000fda0000000000 */
[----:B------:R-:W-:Y:S01]  /*21b0*/  HGMMA.64x256x16.F32.BF16 R24, gdesc[UR16].tnspB, R24, gsb0 ;  /* 0x43e00000101879f0 */ /* 0x000fe20008001818 */
[----:B------:R-:W-:Y:S05]  /*21c0*/  @!P0 BRA `(.L_x_49) ;  /* 0xfffffff800b88947 */ /* 0x000fea000383ffff */
.L_x_47:
[----:B------:R-:W-:Y:S02]  /*21d0*/  WARPGROUP.DEPBAR.LE gsb0, 0x0 ;  /* 0x00008000000079c5 */ /* 0x000fe40000010000 */
[----:B----4-:R-:W-:Y:S01]  /*21e0*/  BAR.SYNC.DEFER_BLOCKING 0x0 ;  /* 0x0000000000007b1d */ /* 0x010fe20000010000 */
[C---:B-1----:R-:W-:Y:S01]  /*21f0*/  IMAD.SHL.U32 R2, R0.reuse, 0x80, RZ ;  /* 0x0000008000027824 */ /* 0x042fe200078e00ff */
[----:B------:R-:W-:Y:S01]  /*2200*/  F2FP.BF16.F32.PACK_AB R24, R25, R24 ;  /* 0x000000181918723e */ /* 0x000fe200000010ff */
[----:B------:R-:W-:Y:S01]  /*2210*/  IMAD.SHL.U32 R3, R0, 0x10, RZ ;  /* 0x0000001000037824 */ /* 0x000fe200078e00ff */
[----:B------:R-:W-:Y:S01]  /*2220*/  F2FP.BF16.F32.PACK_AB R25, R27, R26 ;  /* 0x0000001a1b19723e */ /* 0x000fe200000010ff */
[----:B------:R-:W-:Y:S01]  /*2230*/  ULOP3.LUT UR26, UR26, 0x3, URZ, 0xc0, !UPT ;  /* 0x000000031a1a7892 */ /* 0x000fe2000f8ec03f */
[----:B------:R-:W-:Y:S01]  /*2240*/  LOP3.LUT R2, R2, 0x780, RZ, 0xc0, !PT ;  /* 0x0000078002027812 */ /* 0x000fe200078ec0ff */
[----:B------:R-:W-:Y:S01]  /*2250*/  UMOV UR6, UR11 ;  /* 0x0000000b00067c82 */ /* 0x000fe20008000000 */
[----:B------:R-:W-:Y:S01]  /*2260*/  F2FP.BF16.F32.PACK_AB R56, R57, R56 ;  /* 0x000000383938723e */ /* 0x000fe200000010ff */
[----:B---3--:R-:W-:Y:S01]  /*2270*/  ULEA UR4, UR26, UR7, 0xd ;  /* 0x000000071a047291 */ /* 0x008fe2000f8e683f */
[----:B------:R-:W-:Y:S01]  /*2280*/  LOP3.LUT R3, R2, 0x70, R3, 0xf8, !PT ;  /* 0x0000007002037812 */ /* 0x000fe200078ef803 */
[----:B------:R-:W-:Y:S01]  /*2290*/  ULEA UR5, UR26, UR27, 0x6 ;  /* 0x0000001b1a057291 */ /* 0x000fe2000f8e303f */
[----:B------:R-:W-:-:S02]  /*22a0*/  F2FP.BF16.F32.PACK_AB R26, R29, R28 ;  /* 0x0000001c1d1a723e */ /* 0x000fc400000010ff */
[----:B------:R-:W-:Y:S02]  /*22b0*/  ELECT P0, URZ, PT ;  /* 0x00000000003f782f */ /* 0x000fe40003800000 */
[----:B------:R-:W-:Y:S01]  /*22c0*/  LOP3.LUT R3, R3, 0x10, R0, 0x78, !PT ;  /* 0x0000001003037812 */ /* 0x000fe200078e7800 */
[----:B------:R-:W-:Y:S01]  /*22d0*/  IMAD.SHL.U32 R0, R0, 0x40, RZ ;  /* 0x0000004000007824 */ /* 0x000fe200078e00ff */
[----:B------:R-:W-:Y:S02]  /*22e0*/  F2FP.BF16.F32.PACK_AB R27, R31, R30 ;  /* 0x0000001e1f1b723e */ /* 0x000fe400000010ff */
[----:B------:R-:W-:Y:S02]  /*22f0*/  F2FP.BF16.F32.PACK_AB R57, R59, R58 ;  /* 0x0000003a3b39723e */ /* 0x000fe400000010ff */
[----:B------:R-:W-:Y:S02]  /*2300*/  LOP3.LUT R0, R3, 0x1800, R0, 0xf8, !PT ;  /* 0x0000180003007812 */ /* 0x000fe400078ef800 */
[----:B------:R-:W-:Y:S01]  /*2310*/  F2FP.BF16.F32.PACK_AB R88, R89, R88 ;  /* 0x000000585958723e */ /* 0x000fe200000010ff */
[----:B------:R-:W1:Y:S02]  /*2320*/  @!P1 SYNCS.CCTL.IV [UR7+0x50000] ;  /* 0x05000000ff0099b1 */ /* 0x000e640008000007 */
[----:B-1----:R-:W-:Y:S01]  /*2330*/  BAR.SYNC.DEFER_BLOCKING 0x0 ;  /* 0x0000000000007b1d */ /* 0x002fe20000010000 */
[C---:B------:R-:W-:Y:S01]  /*2340*/  LOP3.LUT R3, R0.reuse, 0x20, RZ, 0x3c, !PT ;  /* 0x0000002000037812 */ /* 0x040fe200078e3cff */
[----:B------:R-:W-:Y:S01]  /*2350*/  VIADD R2, R0, UR7 ;  /* 0x0000000700027c36 */ /* 0x000fe20008000000 */
[----:B------:R-:W-:-:S02]  /*2360*/  F2FP.BF16.F32.PACK_AB R58, R61, R60 ;  /* 0x0000003c3d3a723e */ /* 0x000fc400000010ff */
[----:B------:R-:W-:Y:S01]  /*2370*/  F2FP.BF16.F32.PACK_AB R59, R63, R62 ;  /* 0x0000003e3f3b723e */ /* 0x000fe200000010ff */
[----:B------:R-:W-:Y:S01]  /*2380*/  VIADD R3, R3, UR7 ;  /* 0x0000000703037c36 */ /* 0x000fe20008000000 */
[----:B------:R-:W-:Y:S02]  /*2390*/  F2FP.BF16.F32.PACK_AB R89, R91, R90 ;  /* 0x0000005a5b59723e */ /* 0x000fe400000010ff */
[----:B------:R-:W-:Y:S02]  /*23a0*/  F2FP.BF16.F32.PACK_AB R120, R121, R120 ;  /* 0x000000787978723e */ /* 0x000fe400000010ff */
[----:B------:R-:W-:Y:S02]  /*23b0*/  F2FP.BF16.F32.PACK_AB R32, R33, R32 ;  /* 0x000000202120723e */ /* 0x000fe400000010ff */
[----:B------:R-:W-:Y:S02]  /*23c0*/  F2FP.BF16.F32.PACK_AB R90, R93, R92 ;  /* 0x0000005c5d5a723e */ /* 0x000fe400000010ff */
[----:B------:R-:W-:-:S02]  /*23d0*/  F2FP.BF16.F32.PACK_AB R91, R95, R94 ;  /* 0x0000005e5f5b723e */ /* 0x000fc400000010ff */
[----:B------:R-:W-:Y:S02]  /*23e0*/  F2FP.BF16.F32.PACK_AB R121, R123, R122 ;  /* 0x0000007a7b79723e */ /* 0x000fe400000010ff */
[----:B------:R-:W-:Y:S02]  /*23f0*/  F2FP.BF16.F32.PACK_AB R33, R35, R34 ;  /* 0x000000222321723e */ /* 0x000fe400000010ff */
[----:B------:R-:W-:Y:S02]  /*2400*/  F2FP.BF16.F32.PACK_AB R64, R65, R64 ;  /* 0x000000404140723e */ /* 0x000fe400000010ff */
[----:B------:R-:W-:Y:S01]  /*2410*/  F2FP.BF16.F32.PACK_AB R122, R125, R124 ;  /* 0x0000007c7d7a723e */ /* 0x000fe200000010ff */
[----:B------:R-:W1:Y:S02]  /*2420*/  @!P1 SYNCS.CCTL.IV [UR7+0x50008] ;  /* 0x05000800ff0099b1 */ /* 0x000e640008000007 */
[----:B-1----:R-:W-:Y:S01]  /*2430*/  BAR.SYNC.DEFER_BLOCKING 0x0 ;  /* 0x0000000000007b1d */ /* 0x002fe20000010000 */
[----:B------:R-:W-:-:S02]  /*2440*/  F2FP.BF16.F32.PACK_AB R123, R127, R126 ;  /* 0x0000007e7f7b723e */ /* 0x000fc400000010ff */
[----:B------:R-:W-:Y:S02]  /*2450*/  LOP3.LUT R4, R0, 0x40, RZ, 0x3c, !PT ;  /* 0x0000004000047812 */ /* 0x000fe400078e3cff */
[----:B------:R-:W-:Y:S02]  /*2460*/  F2FP.BF16.F32.PACK_AB R34, R37, R36 ;  /* 0x000000242522723e */ /* 0x000fe400000010ff */
[----:B------:R-:W-:Y:S01]  /*2470*/  F2FP.BF16.F32.PACK_AB R35, R39, R38 ;  /* 0x000000262723723e */ /* 0x000fe200000010ff */
[----:B------:R-:W-:Y:S01]  /*2480*/  VIADD R4, R4, UR7 ;  /* 0x0000000704047c36 */ /* 0x000fe20008000000 */
[----:B------:R-:W-:Y:S02]  /*2490*/  F2FP.BF16.F32.PACK_AB R65, R67, R66 ;  /* 0x000000424341723e */ /* 0x000fe400000010ff */
[----:B------:R-:W-:Y:S02]  /*24a0*/  F2FP.BF16.F32.PACK_AB R96, R97, R96 ;  /* 0x000000606160723e */ /* 0x000fe400000010ff */
[----:B------:R-:W-:-:S02]  /*24b0*/  F2FP.BF16.F32.PACK_AB R66, R69, R68 ;  /* 0x000000444542723e */ /* 0x000fc400000010ff */
[----:B------:R-:W-:Y:S02]  /*24c0*/  F2FP.BF16.F32.PACK_AB R67, R71, R70 ;  /* 0x000000464743723e */ /* 0x000fe400000010ff */
[----:B------:R-:W-:Y:S02]  /*24d0*/  F2FP.BF16.F32.PACK_AB R97, R99, R98 ;  /* 0x000000626361723e */ /* 0x000fe400000010ff */
[----:B------:R-:W-:Y:S02]  /*24e0*/  F2FP.BF16.F32.PACK_AB R128, R129, R128 ;  /* 0x000000808180723e */ /* 0x000fe400000010ff */
[----:B------:R-:W-:Y:S02]  /*24f0*/  F2FP.BF16.F32.PACK_AB R40, R41, R40 ;  /* 0x000000282928723e */ /* 0x000fe400000010ff */
[----:B------:R-:W-:Y:S01]  /*2500*/  F2FP.BF16.F32.PACK_AB R98, R101, R100 ;  /* 0x000000646562723e */ /* 0x000fe200000010ff */
[----:B------:R-:W1:Y:S02]  /*2510*/  @!P1 SYNCS.CCTL.IV [UR7+0x50010] ;  /* 0x05001000ff0099b1 */ /* 0x000e640008000007 */
[----:B-1----:R-:W-:Y:S01]  /*2520*/  BAR.SYNC.DEFER_BLOCKING 0x0 ;  /* 0x0000000000007b1d */ /* 0x002fe20000010000 */
[----:B------:R-:W-:-:S02]  /*2530*/  F2FP.BF16.F32.PACK_AB R99, R103, R102 ;  /* 0x000000666763723e */ /* 0x000fc400000010ff */
[----:B------:R-:W-:Y:S02]  /*2540*/  F2FP.BF16.F32.PACK_AB R129, R131, R130 ;  /* 0x000000828381723e */ /* 0x000fe400000010ff */
[----:B------:R-:W-:Y:S02]  /*2550*/  F2FP.BF16.F32.PACK_AB R41, R43, R42 ;  /* 0x0000002a2b29723e */ /* 0x000fe400000010ff */
[----:B------:R-:W-:Y:S02]  /*2560*/  F2FP.BF16.F32.PACK_AB R72, R73, R72 ;  /* 0x000000484948723e */ /* 0x000fe400000010ff */
[----:B------:R-:W-:Y:S02]  /*2570*/  F2FP.BF16.F32.PACK_AB R130, R133, R132 ;  /* 0x000000848582723e */ /* 0x000fe400000010ff */
[----:B------:R-:W-:Y:S02]  /*2580*/  F2FP.BF16.F32.PACK_AB R131, R135, R134 ;  /* 0x000000868783723e */ /* 0x000fe400000010ff */
[----:B------:R-:W-:-:S02]  /*2590*/  LOP3.LUT R0, R0, 0x60, RZ, 0x3c, !PT ;  /* 0x0000006000007812 */ /* 0x000fc400078e3cff */
[----:B------:R-:W-:Y:S02]  /*25a0*/  F2FP.BF16.F32.PACK_AB R42, R45, R44 ;  /* 0x0000002c2d2a723e */ /* 0x000fe400000010ff */
[----:B------:R-:W-:Y:S01]  /*25b0*/  F2FP.BF16.F32.PACK_AB R43, R47, R46 ;  /* 0x0000002e2f2b723e */ /* 0x000fe200000010ff */
[----:B------:R-:W-:Y:S01]  /*25c0*/  VIADD R0, R0, UR7 ;  /* 0x0000000700007c36 */ /* 0x000fe20008000000 */
[----:B------:R-:W-:Y:S02]  /*25d0*/  F2FP.BF16.F32.PACK_AB R73, R75, R74 ;  /* 0x0000004a4b49723e */ /* 0x000fe400000010ff */
[----:B------:R-:W-:Y:S02]  /*25e0*/  F2FP.BF16.F32.PACK_AB R104, R105, R104 ;  /* 0x000000686968723e */ /* 0x000fe400000010ff */
[----:B------:R-:W-:Y:S01]  /*25f0*/  F2FP.BF16.F32.PACK_AB R74, R77, R76 ;  /* 0x0000004c4d4a723e */ /* 0x000fe200000010ff */
[----:B------:R-:W1:Y:S02]  /*2600*/  @!P1 SYNCS.CCTL.IV [UR7+0x50018] ;  /* 0x05001800ff0099b1 */ /* 0x000e640008000007 */
[----:B-1----:R-:W-:Y:S01]  /*2610*/  STSM.16.M88.4 [R2], R24 ;  /* 0x0000001802007844 */ /* 0x002fe20000000200 */
[----:B------:R-:W-:-:S02]  /*2620*/  F2FP.BF16.F32.PACK_AB R75, R79, R78 ;  /* 0x0000004e4f4b723e */ /* 0x000fc400000010ff */
[----:B------:R-:W-:Y:S01]  /*2630*/  F2FP.BF16.F32.PACK_AB R105, R107, R106 ;  /* 0x0000006a6b69723e */ /* 0x000fe200000010ff */
[----:B------:R-:W-:Y:S01]  /*2640*/  STSM.16.M88.4 [R2+0x2000], R56 ;  /* 0x0020003802007844 */ /* 0x000fe20000000200 */
[----:B------:R-:W-:Y:S02]  /*2650*/  F2FP.BF16.F32.PACK_AB R136, R137, R136 ;  /* 0x000000888988723e */ /* 0x000fe400000010ff */
[----:B------:R-:W-:Y:S01]  /*2660*/  F2FP.BF16.F32.PACK_AB R48, R49, R48 ;  /* 0x000000303130723e */ /* 0x000fe200000010ff */
[----:B------:R-:W-:Y:S01]  /*2670*/  STSM.16.M88.4 [R2+0x4000], R88 ;  /* 0x0040005802007844 */ /* 0x000fe20000000200 */
[----:B------:R-:W-:Y:S02]  /*2680*/  F2FP.BF16.F32.PACK_AB R106, R109, R108 ;  /* 0x0000006c6d6a723e */ /* 0x000fe400000010ff */
[----:B------:R-:W-:Y:S01]  /*2690*/  F2FP.BF16.F32.PACK_AB R107, R111, R110 ;  /* 0x0000006e6f6b723e */ /* 0x000fe200000010ff */
[----:B------:R-:W-:Y:S01]  /*26a0*/  STSM.16.M88.4 [R2+0x6000], R120 ;  /* 0x0060007802007844 */ /* 0x000fe20000000200 */
[----:B------:R-:W-:-:S02]  /*26b0*/  F2FP.BF16.F32.PACK_AB R137, R139, R138 ;  /* 0x0000008a8b89723e */ /* 0x000fc400000010ff */
[----:B------:R-:W-:Y:S01]  /*26c0*/  F2FP.BF16.F32.PACK_AB R49, R51, R50 ;  /* 0x000000323331723e */ /* 0x000fe200000010ff */
[----:B------:R-:W-:Y:S01]  /*26d0*/  STSM.16.M88.4 [R3], R32 ;  /* 0x0000002003007844 */ /* 0x000fe20000000200 */
        /* <DEDUP_REMOVED lines=8> */
[----:B------:R-:W-:Y:S01]  /*2760*/  STSM.16.M88.4 [R3+0x6000], R128 ;  /* 0x0060008003007844 */ /* 0x000fe20000000200 */
[----:B------:R-:W-:Y:S02]  /*2770*/  F2FP.BF16.F32.PACK_AB R112, R113, R112 ;  /* 0x000000707170723e */ /* 0x000fe400000010ff */
[----:B------:R-:W-:Y:S01]  /*2780*/  F2FP.BF16.F32.PACK_AB R82, R85, R84 ;  /* 0x000000545552723e */ /* 0x000fe200000010ff */
[----:B------:R-:W-:Y:S01]  /*2790*/  STSM.16.M88.4 [R4], R40 ;  /* 0x0000002804007844 */ /* 0x000fe20000000200 */
        /* <DEDUP_REMOVED lines=11> */
[----:B------:R-:W-:Y:S04]  /*2850*/  STSM.16.M88.4 [R0], R48 ;  /* 0x0000003000007844 */ /* 0x000fe80000000200 */
[----:B------:R-:W-:Y:S04]  /*2860*/  STSM.16.M88.4 [R0+0x2000], R80 ;  /* 0x0020005000007844 */ /* 0x000fe80000000200 */
[----:B------:R-:W-:Y:S04]  /*2870*/  STSM.16.M88.4 [R0+0x4000], R112 ;  /* 0x0040007000007844 */ /* 0x000fe80000000200 */
[----:B------:R-:W-:Y:S01]  /*2880*/  STSM.16.M88.4 [R0+0x6000], R144 ;  /* 0x0060009000007844 */ /* 0x000fe20000000200 */
[----:B------:R1:W-:Y:S06]  /*2890*/  MEMBAR.ALL.CTA ;  /* 0x0000000000007992 */ /* 0x0003ec0000008000 */
[----:B-1----:R-:W1:Y:S02]  /*28a0*/  FENCE.VIEW.ASYNC.S ;  /* 0x00000000000073c6 */ /* 0x002e640000000000 */
[----:B-1----:R-:W-:Y:S06]  /*28b0*/  BAR.SYNC.DEFER_BLOCKING 0x0 ;  /* 0x0000000000007b1d */ /* 0x002fec0000010000 */
[----:B------:R1:W-:Y:S01]  /*28c0*/  UTMASTG.2D [UR4], [UR24] ;  /* 0x00000004180073b5 */ /* 0x0003e20008008000 */
[----:B------:R0:W-:Y:S01]  /*28d0*/  UTMACMDFLUSH ;  /* 0x00000000000079b7 */ /* 0x0001e20000000000 */
[----:B------:R-:W-:-:S04]  /*28e0*/  DEPBAR.LE SB0, 0x0 ;  /* 0x000080000000791a */ /* 0x000fc80000000000 */
[----:B------:R-:W-:Y:S06]  /*28f0*/  BAR.SYNC.DEFER_BLOCKING 0x0 ;  /* 0x0000000000007b1d */ /* 0x000fec0000010000 */
[----:B-1----:R-:W-:Y:S05]  /*2900*/  EXIT ;  /* 0x000000000000794d */ /* 0x002fea0003800000 */
.L_x_48:
[----:B------:R-:W1:Y:S02]  /*2910*/  SYNCS.PHASECHK.TRANS64.TRYWAIT P0, [UR29+0x50000], R2 ;  /* 0x05000002ff0075a7 */ /* 0x000e64000800015d */
[----:B-1----:R-:W-:Y:S05]  /*2920*/  @!P0 BRA `(.L_x_48) ;  /* 0xfffffffc00f88947 */ /* 0x002fea000383ffff */
[----:B------:R-:W-:Y:S05]  /*2930*/  BRA `(.L_x_50) ;  /* 0xfffffff400787947 */ /* 0x000fea000383ffff */
.L_x_51:
[----:B------:R-:W-:-:S00]  /*2940*/  BRA `(.L_x_51) ;  /* 0xfffffffc00fc7947 */ /* 0x000fc0000383ffff */
[----:B------:R-:W-:-:S00]  /*2950*/  NOP ;  /* 0x0000000000007918 */ /* 0x000fc00000000000 */
        /* <DEDUP_REMOVED lines=10> */
.L_x_52:


//--------------------- .nv.shared.gluon_wgmma    --------------------------
	.section	.nv.shared.gluon_wgmma,"aw",@nobits
	.sectionflags	@""
	.align	16
	.zero		1024


//--------------------- .nv.shared.reserved.0     --------------------------
	.section	.nv.shared.reserved.0,"aw",@nobits
	.weak		__nv_reservedSMEM_offset_0_alias
	.size		__nv_reservedSMEM_offset_0_alias, 0, 0
	.other		__nv_reservedSMEM_offset_0_alias,@"STO_CUDA_RESERVED_SHARED STV_DEFAULT"
__nv_reservedSMEM_offset_0_alias:
	.zero		0


//--------------------- .nv.constant0.gluon_wgmma --------------------------
	.section	.nv.constant0.gluon_wgmma,"a",@progbits
	.sectionflags	@""
	.align	4
.nv.constant0.gluon_wgmma:
	.zero		608


//--------------------- SYMBOLS --------------------------

	.type		.nv.reservedSmem.offset0,@object
	.size		.nv.reservedSmem.offset0,0x4
